	.target	sm_90a

	.elftype	@"ET_EXEC"


//--------------------- .note.nv.tkinfo           --------------------------
	.section	.note.nv.tkinfo,"",@"SHT_NOTE"
	.sectionflags	@"SHF_NOTE_NV_TKINFO"
	.tkinfo
        /*0018*/ 	.word	0x00000002
        /*0030*/ 	.string	""
        /*0030*/ 	.string	"ptxas"
        /*0030*/ 	.string	"Cuda compilation tools, release 13.0, V13.0.88"
        /*0030*/ 	.string	"Build cuda_13.0.r13.0/compiler.36424714_0"
        /*0030*/ 	.string	"-arch sm_90a -m 64 "



//--------------------- .note.nv.cuinfo           --------------------------
	.section	.note.nv.cuinfo,"",@"SHT_NOTE"
	.sectionflags	@"SHF_NOTE_NV_CUINFO"
        /*0018*/ 	.short	0x0002
        /*001a*/ 	.short	0x005a
        /*001c*/ 	.short	0x0082
	.zero		2


//--------------------- .nv.info                  --------------------------
	.section	.nv.info,"",@"SHT_CUDA_INFO"
	.align	4


	//----- nvinfo : EIATTR_REGCOUNT
	.align		4
        /*0000*/ 	.byte	0x04, 0x2f
        /*0002*/ 	.short	(.L_15 - .L_14)
	.align		4
.L_14:
        /*0004*/ 	.word	index@(_ZN7cutlass13device_kernelINS_4gemm6kernel13GemmUniversalIN4cute5tupleIJiiiiEEENS1_10collective13CollectiveMmaINS1_34MainloopSm90TmaGmmaWarpSpecializedILi14ENS5_IJNS4_1CILi1EEESB_SB_EEENS1_35KernelTmaWarpSpecializedCooperativeEEENS5_IJNSA_ILi128EEESF_NSA_ILi32EEEEEENS_6half_tENS5_IJSB_llEEESI_NS5_IJlSB_lEEENS4_8TiledMMAINS4_8MMA_AtomIJNS4_4SM904GMMA26MMA_64x128x16_F32F16F16_SSILNSO_5MajorE1ELSQ_0ELNSO_7ScaleInE1ELSR_1EEEEEENS4_6LayoutINS5_IJNSA_ILi2EEESB_SB_EEENS5_IJSB_NSA_ILi0EEESX_EEEEENS5_IJNS4_10UnderscoreES10_S10_EEEEENS4_13SM90_TMA_LOADENS4_14ComposedLayoutINS4_7SwizzleILi3ELi4ELi3EEENS4_18smem_ptr_flag_bitsILi16EEENSU_INS5_IJNSA_ILi64EEENSA_ILi8EEEEEENS5_IJSB_S19_EEEEEEEvNS4_8identityES13_NS14_INS15_ILi2ELi4ELi3EEES18_NSU_INS5_IJS1A_SG_EEENS5_IJSG_SB_EEEEEEEvS1F_EENS_8epilogue10collective6detail29Sm90TmaWarpSpecializedAdapterINS1N_15DefaultEpilogueISI_SK_SK_NS1M_6thread17LinearCombinationISI_Li1EffLNS1R_9ScaleType4KindE0ELNS_15FloatRoundStyleE2ESI_EENS1_15EpilogueDefaultEEEEEvvEEEEvNT_6ParamsE)
        /*0008*/ 	.word	0x000000a8


	//----- nvinfo : EIATTR_FRAME_SIZE
	.align		4
.L_15:
        /*000c*/ 	.byte	0x04, 0x11
        /*000e*/ 	.short	(.L_17 - .L_16)
	.align		4
.L_16:
        /*0010*/ 	.word	index@(_ZN7cutlass13device_kernelINS_4gemm6kernel13GemmUniversalIN4cute5tupleIJiiiiEEENS1_10collective13CollectiveMmaINS1_34MainloopSm90TmaGmmaWarpSpecializedILi14ENS5_IJNS4_1CILi1EEESB_SB_EEENS1_35KernelTmaWarpSpecializedCooperativeEEENS5_IJNSA_ILi128EEESF_NSA_ILi32EEEEEENS_6half_tENS5_IJSB_llEEESI_NS5_IJlSB_lEEENS4_8TiledMMAINS4_8MMA_AtomIJNS4_4SM904GMMA26MMA_64x128x16_F32F16F16_SSILNSO_5MajorE1ELSQ_0ELNSO_7ScaleInE1ELSR_1EEEEEENS4_6LayoutINS5_IJNSA_ILi2EEESB_SB_EEENS5_IJSB_NSA_ILi0EEESX_EEEEENS5_IJNS4_10UnderscoreES10_S10_EEEEENS4_13SM90_TMA_LOADENS4_14ComposedLayoutINS4_7SwizzleILi3ELi4ELi3EEENS4_18smem_ptr_flag_bitsILi16EEENSU_INS5_IJNSA_ILi64EEENSA_ILi8EEEEEENS5_IJSB_S19_EEEEEEEvNS4_8identityES13_NS14_INS15_ILi2ELi4ELi3EEES18_NSU_INS5_IJS1A_SG_EEENS5_IJSG_SB_EEEEEEEvS1F_EENS_8epilogue10collective6detail29Sm90TmaWarpSpecializedAdapterINS1N_15DefaultEpilogueISI_SK_SK_NS1M_6thread17LinearCombinationISI_Li1EffLNS1R_9ScaleType4KindE0ELNS_15FloatRoundStyleE2ESI_EENS1_15EpilogueDefaultEEEEEvvEEEEvNT_6ParamsE)
        /*0014*/ 	.word	0x00000000


	//----- nvinfo : EIATTR_MIN_STACK_SIZE
	.align		4
.L_17:
        /*0018*/ 	.byte	0x04, 0x12
        /*001a*/ 	.short	(.L_19 - .L_18)
	.align		4
.L_18:
        /*001c*/ 	.word	index@(_ZN7cutlass13device_kernelINS_4gemm6kernel13GemmUniversalIN4cute5tupleIJiiiiEEENS1_10collective13CollectiveMmaINS1_34MainloopSm90TmaGmmaWarpSpecializedILi14ENS5_IJNS4_1CILi1EEESB_SB_EEENS1_35KernelTmaWarpSpecializedCooperativeEEENS5_IJNSA_ILi128EEESF_NSA_ILi32EEEEEENS_6half_tENS5_IJSB_llEEESI_NS5_IJlSB_lEEENS4_8TiledMMAINS4_8MMA_AtomIJNS4_4SM904GMMA26MMA_64x128x16_F32F16F16_SSILNSO_5MajorE1ELSQ_0ELNSO_7ScaleInE1ELSR_1EEEEEENS4_6LayoutINS5_IJNSA_ILi2EEESB_SB_EEENS5_IJSB_NSA_ILi0EEESX_EEEEENS5_IJNS4_10UnderscoreES10_S10_EEEEENS4_13SM90_TMA_LOADENS4_14ComposedLayoutINS4_7SwizzleILi3ELi4ELi3EEENS4_18smem_ptr_flag_bitsILi16EEENSU_INS5_IJNSA_ILi64EEENSA_ILi8EEEEEENS5_IJSB_S19_EEEEEEEvNS4_8identityES13_NS14_INS15_ILi2ELi4ELi3EEES18_NSU_INS5_IJS1A_SG_EEENS5_IJSG_SB_EEEEEEEvS1F_EENS_8epilogue10collective6detail29Sm90TmaWarpSpecializedAdapterINS1N_15DefaultEpilogueISI_SK_SK_NS1M_6thread17LinearCombinationISI_Li1EffLNS1R_9ScaleType4KindE0ELNS_15FloatRoundStyleE2ESI_EENS1_15EpilogueDefaultEEEEEvvEEEEvNT_6ParamsE)
        /*0020*/ 	.word	0x00000000
.L_19:


//--------------------- .nv.compat                --------------------------
	.section	.nv.compat,"",@"SHT_CUDA_COMPAT_INFO"
	.align	4
        /*0000*/ 	.byte	0x02, 0x09, 0x01, 0x00, 0x02, 0x02, 0x04, 0x00, 0x02, 0x05, 0x05, 0x00, 0x03, 0x07, 0x01, 0x01
        /*0010*/ 	.byte	0x02, 0x03, 0x01, 0x00, 0x02, 0x06, 0x01, 0x00, 0x04, 0x0b, 0x08, 0x00, 0x00, 0x00, 0x00, 0x00
        /*0020*/ 	.byte	0x00, 0x00, 0x00, 0x00


//--------------------- .nv.info._ZN7cutlass13device_kernelINS_4gemm6kernel13GemmUniversalIN4cute5tupleIJiiiiEEENS1_10collective13CollectiveMmaINS1_34MainloopSm90TmaGmmaWarpSpecializedILi14ENS5_IJNS4_1CILi1EEESB_SB_EEENS1_35KernelTmaWarpSpecializedCooperativeEEENS5_IJNSA_ILi128EEESF_NSA_ILi32EEEEEENS_6half_tENS5_IJSB_llEEESI_NS5_IJlSB_lEEENS4_8TiledMMAINS4_8MMA_AtomIJNS4_4SM904GMMA26MMA_64x128x16_F32F16F16_SSILNSO_5MajorE1ELSQ_0ELNSO_7ScaleInE1ELSR_1EEEEEENS4_6LayoutINS5_IJNSA_ILi2EEESB_SB_EEENS5_IJSB_NSA_ILi0EEESX_EEEEENS5_IJNS4_10UnderscoreES10_S10_EEEEENS4_13SM90_TMA_LOADENS4_14ComposedLayoutINS4_7SwizzleILi3ELi4ELi3EEENS4_18smem_ptr_flag_bitsILi16EEENSU_INS5_IJNSA_ILi64EEENSA_ILi8EEEEEENS5_IJSB_S19_EEEEEEEvNS4_8identityES13_NS14_INS15_ILi2ELi4ELi3EEES18_NSU_INS5_IJS1A_SG_EEENS5_IJSG_SB_EEEEEEEvS1F_EENS_8epilogue10collective6detail29Sm90TmaWarpSpecializedAdapterINS1N_15DefaultEpilogueISI_SK_SK_NS1M_6thread17LinearCombinationISI_Li1EffLNS1R_9ScaleType4KindE0ELNS_15FloatRoundStyleE2ESI_EENS1_15EpilogueDefaultEEEEEvvEEEEvNT_6ParamsE --------------------------
	.section	.nv.info._ZN7cutlass13device_kernelINS_4gemm6kernel13GemmUniversalIN4cute5tupleIJiiiiEEENS1_10collective13CollectiveMmaINS1_34MainloopSm90TmaGmmaWarpSpecializedILi14ENS5_IJNS4_1CILi1EEESB_SB_EEENS1_35KernelTmaWarpSpecializedCooperativeEEENS5_IJNSA_ILi128EEESF_NSA_ILi32EEEEEENS_6half_tENS5_IJSB_llEEESI_NS5_IJlSB_lEEENS4_8TiledMMAINS4_8MMA_AtomIJNS4_4SM904GMMA26MMA_64x128x16_F32F16F16_SSILNSO_5MajorE1ELSQ_0ELNSO_7ScaleInE1ELSR_1EEEEEENS4_6LayoutINS5_IJNSA_ILi2EEESB_SB_EEENS5_IJSB_NSA_ILi0EEESX_EEEEENS5_IJNS4_10UnderscoreES10_S10_EEEEENS4_13SM90_TMA_LOADENS4_14ComposedLayoutINS4_7SwizzleILi3ELi4ELi3EEENS4_18smem_ptr_flag_bitsILi16EEENSU_INS5_IJNSA_ILi64EEENSA_ILi8EEEEEENS5_IJSB_S19_EEEEEEEvNS4_8identityES13_NS14_INS15_ILi2ELi4ELi3EEES18_NSU_INS5_IJS1A_SG_EEENS5_IJSG_SB_EEEEEEEvS1F_EENS_8epilogue10collective6detail29Sm90TmaWarpSpecializedAdapterINS1N_15DefaultEpilogueISI_SK_SK_NS1M_6thread17LinearCombinationISI_Li1EffLNS1R_9ScaleType4KindE0ELNS_15FloatRoundStyleE2ESI_EENS1_15EpilogueDefaultEEEEEvvEEEEvNT_6ParamsE,"",@"SHT_CUDA_INFO"
	.sectionflags	@""
	.align	4


	//----- nvinfo : EIATTR_CUDA_API_VERSION
	.align		4
        /*0000*/ 	.byte	0x04, 0x37
        /*0002*/ 	.short	(.L_21 - .L_20)
.L_20:
        /*0004*/ 	.word	0x00000082


	//----- nvinfo : EIATTR_KPARAM_INFO
	.align		4
.L_21:
        /*0008*/ 	.byte	0x04, 0x17
        /*000a*/ 	.short	(.L_23 - .L_22)
.L_22:
        /*000c*/ 	.word	0x00000000
        /*0010*/ 	.short	0x0000
        /*0012*/ 	.short	0x0070
        /*0014*/ 	.byte	0x00, 0xf0, 0x01, 0x10


	//----- nvinfo : EIATTR_SPARSE_MMA_MASK
	.align		4
.L_23:
        /*0018*/ 	.byte	0x03, 0x50
        /*001a*/ 	.short	0x0000


	//----- nvinfo : EIATTR_MAXREG_COUNT
	.align		4
        /*001c*/ 	.byte	0x03, 0x1b
        /*001e*/ 	.short	0x00a8


	//----- nvinfo : EIATTR_NUM_BARRIERS
	.align		4
        /*0020*/ 	.byte	0x02, 0x4c
        /*0022*/ 	.byte	0x01
	.zero		1


	//----- nvinfo : EIATTR_EXTERNS
	.align		4
        /*0024*/ 	.byte	0x04, 0x0f
        /*0026*/ 	.short	(.L_25 - .L_24)


	//   ....[0]....
	.align		4
.L_24:
        /*0028*/ 	.word	index@(__assertfail)


	//----- nvinfo : EIATTR_MERCURY_ISA_VERSION
	.align		4
.L_25:
        /*002c*/ 	.byte	0x03, 0x5f
        /*002e*/ 	.short	0x0101


	//----- nvinfo : EIATTR_INT_WARP_WIDE_INSTR_OFFSETS
	.align		4
        /*0030*/ 	.byte	0x04, 0x31
        /*0032*/ 	.short	(.L_27 - .L_26)


	//   ....[0]....
.L_26:
        /*0034*/ 	.word	0x00000520


	//   ....[1]....
        /*0038*/ 	.word	0x00000550


	//   ....[2]....
        /*003c*/ 	.word	0x00000630


	//----- nvinfo : EIATTR_COOP_GROUP_MASK_REGIDS
	.align		4
.L_27:
        /*0040*/ 	.byte	0x04, 0x29
        /*0042*/ 	.short	(.L_29 - .L_28)


	//   ....[0]....
.L_28:
        /*0044*/ 	.word	0xffffffff


	//   ....[1]....
        /*0048*/ 	.word	0xffffffff


	//   ....[2]....
        /*004c*/ 	.word	0xffffffff


	//   ....[3]....
        /*0050*/ 	.word	0xffffffff


	//   ....[4]....
        /*0054*/ 	.word	0xffffffff


	//----- nvinfo : EIATTR_COOP_GROUP_INSTR_OFFSETS
	.align		4
.L_29:
        /*0058*/ 	.byte	0x04, 0x28
        /*005a*/ 	.short	(.L_31 - .L_30)


	//   ....[0]....
.L_30:
        /*005c*/ 	.word	0x00000060


	//   ....[1]....
        /*0060*/ 	.word	0x00000070


	//   ....[2]....
        /*0064*/ 	.word	0x00000130


	//   ....[3]....
        /*0068*/ 	.word	0x00000430


	//   ....[4]....
        /*006c*/ 	.word	0x000010e0


	//----- nvinfo : EIATTR_REG_RECONFIG
	.align		4
.L_31:
        /*0070*/ 	.byte	0x01, 0x54
	.zero		2


	//----- nvinfo : EIATTR_SYSCALL_OFFSETS
	.align		4
        /*0074*/ 	.byte	0x04, 0x46
        /*0076*/ 	.short	(.L_33 - .L_32)


	//   ....[0]....
.L_32:
        /*0078*/ 	.word	0x000012a0


	//----- nvinfo : EIATTR_MBARRIER_INSTR_OFFSETS
	.align		4
.L_33:
        /*007c*/ 	.byte	0x04, 0x39
        /*007e*/ 	.short	(.L_35 - .L_34)


	//   ....[0]....
.L_34:
        /*0080*/ 	.word	0x00000250
        /*0084*/ 	.word	0x000000ff
        /*0088*/ 	.word	0x00000000
        /*008c*/ 	.short	0x0100
        /*008e*/ 	.byte	0x08
	.zero		1


	//   ....[1]....
        /*0090*/ 	.word	0x00000260
        /*0094*/ 	.word	0x000000ff
        /*0098*/ 	.word	0x00000070
        /*009c*/ 	.short	0x0100
        /*009e*/ 	.byte	0x08
	.zero		1


	//   ....[2]....
        /*00a0*/ 	.word	0x00000270
        /*00a4*/ 	.word	0x000000ff
        /*00a8*/ 	.word	0x00000008
        /*00ac*/ 	.short	0x0100
        /*00ae*/ 	.byte	0x08
	.zero		1


	//   ....[3]....
        /*00b0*/ 	.word	0x00000280
        /*00b4*/ 	.word	0x000000ff
        /*00b8*/ 	.word	0x00000078
        /*00bc*/ 	.short	0x0100
        /*00be*/ 	.byte	0x08
	.zero		1


	//   ....[4]....
        /*00c0*/ 	.word	0x00000290
        /*00c4*/ 	.word	0x000000ff
        /*00c8*/ 	.word	0x00000010
        /*00cc*/ 	.short	0x0100
        /*00ce*/ 	.byte	0x08
	.zero		1


	//   ....[5]....
        /*00d0*/ 	.word	0x000002a0
        /*00d4*/ 	.word	0x000000ff
        /*00d8*/ 	.word	0x00000080
        /*00dc*/ 	.short	0x0100
        /*00de*/ 	.byte	0x08
	.zero		1


	//   ....[6]....
        /*00e0*/ 	.word	0x000002b0
        /*00e4*/ 	.word	0x000000ff
        /*00e8*/ 	.word	0x00000018
        /*00ec*/ 	.short	0x0100
        /*00ee*/ 	.byte	0x08
	.zero		1


	//   ....[7]....
        /*00f0*/ 	.word	0x000002c0
        /*00f4*/ 	.word	0x000000ff
        /*00f8*/ 	.word	0x00000088
        /*00fc*/ 	.short	0x0100
        /*00fe*/ 	.byte	0x08
	.zero		1


	//   ....[8]....
        /*0100*/ 	.word	0x000002d0
        /*0104*/ 	.word	0x000000ff
        /*0108*/ 	.word	0x00000020
        /*010c*/ 	.short	0x0100
        /*010e*/ 	.byte	0x08
	.zero		1


	//   ....[9]....
        /*0110*/ 	.word	0x000002e0
        /*0114*/ 	.word	0x000000ff
        /*0118*/ 	.word	0x00000090
        /*011c*/ 	.short	0x0100
        /*011e*/ 	.byte	0x08
	.zero		1


	//   ....[10]....
        /*0120*/ 	.word	0x000002f0
        /*0124*/ 	.word	0x000000ff
        /*0128*/ 	.word	0x00000028
        /*012c*/ 	.short	0x0100
        /*012e*/ 	.byte	0x08
	.zero		1


	//   ....[11]....
        /*0130*/ 	.word	0x00000300
        /*0134*/ 	.word	0x000000ff
        /*0138*/ 	.word	0x00000098
        /*013c*/ 	.short	0x0100
        /*013e*/ 	.byte	0x08
	.zero		1


	//   ....[12]....
        /*0140*/ 	.word	0x00000310
        /*0144*/ 	.word	0x000000ff
        /*0148*/ 	.word	0x00000030
        /*014c*/ 	.short	0x0100
        /*014e*/ 	.byte	0x08
	.zero		1


	//   ....[13]....
        /*0150*/ 	.word	0x00000320
        /*0154*/ 	.word	0x000000ff
        /*0158*/ 	.word	0x000000a0
        /*015c*/ 	.short	0x0100
        /*015e*/ 	.byte	0x08
	.zero		1


	//   ....[14]....
        /*0160*/ 	.word	0x00000330
        /*0164*/ 	.word	0x000000ff
        /*0168*/ 	.word	0x00000038
        /*016c*/ 	.short	0x0100
        /*016e*/ 	.byte	0x08
	.zero		1


	//   ....[15]....
        /*0170*/ 	.word	0x00000340
        /*0174*/ 	.word	0x000000ff
        /*0178*/ 	.word	0x000000a8
        /*017c*/ 	.short	0x0100
        /*017e*/ 	.byte	0x08
	.zero		1


	//   ....[16]....
        /*0180*/ 	.word	0x00000350
        /*0184*/ 	.word	0x000000ff
        /*0188*/ 	.word	0x00000040
        /*018c*/ 	.short	0x0100
        /*018e*/ 	.byte	0x08
	.zero		1


	//   ....[17]....
        /*0190*/ 	.word	0x00000360
        /*0194*/ 	.word	0x000000ff
        /*0198*/ 	.word	0x000000b0
        /*019c*/ 	.short	0x0100
        /*019e*/ 	.byte	0x08
	.zero		1


	//   ....[18]....
        /*01a0*/ 	.word	0x00000370
        /*01a4*/ 	.word	0x000000ff
        /*01a8*/ 	.word	0x00000048
        /*01ac*/ 	.short	0x0100
        /*01ae*/ 	.byte	0x08
	.zero		1


	//   ....[19]....
        /*01b0*/ 	.word	0x00000380
        /*01b4*/ 	.word	0x000000ff
        /*01b8*/ 	.word	0x000000b8
        /*01bc*/ 	.short	0x0100
        /*01be*/ 	.byte	0x08
	.zero		1


	//   ....[20]....
        /*01c0*/ 	.word	0x00000390
        /*01c4*/ 	.word	0x000000ff
        /*01c8*/ 	.word	0x00000050
        /*01cc*/ 	.short	0x0100
        /*01ce*/ 	.byte	0x08
	.zero		1


	//   ....[21]....
        /*01d0*/ 	.word	0x000003a0
        /*01d4*/ 	.word	0x000000ff
        /*01d8*/ 	.word	0x000000c0
        /*01dc*/ 	.short	0x0100
        /*01de*/ 	.byte	0x08
	.zero		1


	//   ....[22]....
        /*01e0*/ 	.word	0x000003b0
        /*01e4*/ 	.word	0x000000ff
        /*01e8*/ 	.word	0x00000058
        /*01ec*/ 	.short	0x0100
        /*01ee*/ 	.byte	0x08
	.zero		1


	//   ....[23]....
        /*01f0*/ 	.word	0x000003c0
        /*01f4*/ 	.word	0x000000ff
        /*01f8*/ 	.word	0x000000c8
        /*01fc*/ 	.short	0x0100
        /*01fe*/ 	.byte	0x08
	.zero		1


	//   ....[24]....
        /*0200*/ 	.word	0x000003d0
        /*0204*/ 	.word	0x000000ff
        /*0208*/ 	.word	0x00000060
        /*020c*/ 	.short	0x0100
        /*020e*/ 	.byte	0x08
	.zero		1


	//   ....[25]....
        /*0210*/ 	.word	0x000003e0
        /*0214*/ 	.word	0x000000ff
        /*0218*/ 	.word	0x000000d0
        /*021c*/ 	.short	0x0100
        /*021e*/ 	.byte	0x08
	.zero		1


	//   ....[26]....
        /*0220*/ 	.word	0x000003f0
        /*0224*/ 	.word	0x000000ff
        /*0228*/ 	.word	0x00000068
        /*022c*/ 	.short	0x0100
        /*022e*/ 	.byte	0x08
	.zero		1


	//   ....[27]....
        /*0230*/ 	.word	0x00000400
        /*0234*/ 	.word	0x000000ff
        /*0238*/ 	.word	0x000000d8
        /*023c*/ 	.short	0x0100
        /*023e*/ 	.byte	0x08
	.zero		1


	//   ....[28]....
        /*0240*/ 	.word	0x000006a0
        /*0244*/ 	.word	0x000000ff
        /*0248*/ 	.word	0x000000f0
        /*024c*/ 	.short	0x0100
        /*024e*/ 	.byte	0x06
	.zero		1


	//   ....[29]....
        /*0250*/ 	.word	0x00000700
        /*0254*/ 	.word	0x000000ff
        /*0258*/ 	.word	0x000000f8
        /*025c*/ 	.short	0x0100
        /*025e*/ 	.byte	0x06
	.zero		1


	//   ....[30]....
        /*0260*/ 	.word	0x00001320
        /*0264*/ 	.word	0x00000003
        /*0268*/ 	.word	0x00000000
        /*026c*/ 	.short	0x010a
        /*026e*/ 	.byte	0x3f
	.zero		1


	//   ....[31]....
        /*0270*/ 	.word	0x00001360
        /*0274*/ 	.word	0x00000003
        /*0278*/ 	.word	0x00000000
        /*027c*/ 	.short	0x010a
        /*027e*/ 	.byte	0x3f
	.zero		1


	//   ....[32]....
        /*0280*/ 	.word	0x000015f0
        /*0284*/ 	.word	0x000000ff
        /*0288*/ 	.word	0x00000000
        /*028c*/ 	.short	0x010a
        /*028e*/ 	.byte	0x04
	.zero		1


	//   ....[33]....
        /*0290*/ 	.word	0x00001630
        /*0294*/ 	.word	0x000000ff
        /*0298*/ 	.word	0x00000000
        /*029c*/ 	.short	0x010a
        /*029e*/ 	.byte	0x04
	.zero		1


	//   ....[34]....
        /*02a0*/ 	.word	0x00001790
        /*02a4*/ 	.word	0x000000ff
        /*02a8*/ 	.word	0x00000000
        /*02ac*/ 	.short	0x0101
        /*02ae*/ 	.byte	0x04
	.zero		1


	//   ....[35]....
        /*02b0*/ 	.word	0x000019a0
        /*02b4*/ 	.word	0x000000ff
        /*02b8*/ 	.word	0x00000000
        /*02bc*/ 	.short	0x0101
        /*02be*/ 	.byte	0x06
	.zero		1


	//   ....[36]....
        /*02c0*/ 	.word	0x00006d60
        /*02c4*/ 	.word	0x0000000e
        /*02c8*/ 	.word	0x00000070
        /*02cc*/ 	.short	0x010a
        /*02ce*/ 	.byte	0x3f
	.zero		1


	//   ....[37]....
        /*02d0*/ 	.word	0x00007130
        /*02d4*/ 	.word	0x00000006
        /*02d8*/ 	.word	0x000000f8
        /*02dc*/ 	.short	0x0101
        /*02de*/ 	.byte	0x3f
	.zero		1


	//   ....[38]....
        /*02e0*/ 	.word	0x00007860
        /*02e4*/ 	.word	0x00000007
        /*02e8*/ 	.word	0x00000000
        /*02ec*/ 	.short	0x010a
        /*02ee*/ 	.byte	0x3f
	.zero		1


	//   ....[39]....
        /*02f0*/ 	.word	0x000078e0
        /*02f4*/ 	.word	0x00000009
        /*02f8*/ 	.word	0x00000000
        /*02fc*/ 	.short	0x010a
        /*02fe*/ 	.byte	0x3f
	.zero		1


	//   ....[40]....
        /*0300*/ 	.word	0x00007970
        /*0304*/ 	.word	0x00000006
        /*0308*/ 	.word	0x00000000
        /*030c*/ 	.short	0x010a
        /*030e*/ 	.byte	0x3f
	.zero		1


	//   ....[41]....
        /*0310*/ 	.word	0x00007a00
        /*0314*/ 	.word	0x00000009
        /*0318*/ 	.word	0x00000000
        /*031c*/ 	.short	0x010a
        /*031e*/ 	.byte	0x3f
	.zero		1


	//   ....[42]....
        /*0320*/ 	.word	0x00007a90
        /*0324*/ 	.word	0x00000006
        /*0328*/ 	.word	0x00000000
        /*032c*/ 	.short	0x010a
        /*032e*/ 	.byte	0x3f
	.zero		1


	//   ....[43]....
        /*0330*/ 	.word	0x00007b20
        /*0334*/ 	.word	0x00000009
        /*0338*/ 	.word	0x00000000
        /*033c*/ 	.short	0x010a
        /*033e*/ 	.byte	0x3f
	.zero		1


	//   ....[44]....
        /*0340*/ 	.word	0x00007bb0
        /*0344*/ 	.word	0x00000006
        /*0348*/ 	.word	0x00000000
        /*034c*/ 	.short	0x010a
        /*034e*/ 	.byte	0x3f
	.zero		1


	//   ....[45]....
        /*0350*/ 	.word	0x00007c40
        /*0354*/ 	.word	0x00000009
        /*0358*/ 	.word	0x00000000
        /*035c*/ 	.short	0x010a
        /*035e*/ 	.byte	0x3f
	.zero		1


	//   ....[46]....
        /*0360*/ 	.word	0x00007cd0
        /*0364*/ 	.word	0x00000006
        /*0368*/ 	.word	0x00000000
        /*036c*/ 	.short	0x010a
        /*036e*/ 	.byte	0x3f
	.zero		1


	//   ....[47]....
        /*0370*/ 	.word	0x00007d60
        /*0374*/ 	.word	0x00000009
        /*0378*/ 	.word	0x00000000
        /*037c*/ 	.short	0x010a
        /*037e*/ 	.byte	0x3f
	.zero		1


	//   ....[48]....
        /*0380*/ 	.word	0x00007df0
        /*0384*/ 	.word	0x00000006
        /*0388*/ 	.word	0x00000000
        /*038c*/ 	.short	0x010a
        /*038e*/ 	.byte	0x3f
	.zero		1


	//   ....[49]....
        /*0390*/ 	.word	0x00007e80
        /*0394*/ 	.word	0x00000009
        /*0398*/ 	.word	0x00000000
        /*039c*/ 	.short	0x010a
        /*039e*/ 	.byte	0x3f
	.zero		1


	//   ....[50]....
        /*03a0*/ 	.word	0x00007f10
        /*03a4*/ 	.word	0x00000006
        /*03a8*/ 	.word	0x00000000
        /*03ac*/ 	.short	0x010a
        /*03ae*/ 	.byte	0x3f
	.zero		1


	//   ....[51]....
        /*03b0*/ 	.word	0x00007fa0
        /*03b4*/ 	.word	0x00000003
        /*03b8*/ 	.word	0x00000000
        /*03bc*/ 	.short	0x010a
        /*03be*/ 	.byte	0x3f
	.zero		1


	//   ....[52]....
        /*03c0*/ 	.word	0x00008000
        /*03c4*/ 	.word	0x00000003
        /*03c8*/ 	.word	0x00000000
        /*03cc*/ 	.short	0x010a
        /*03ce*/ 	.byte	0x3f
	.zero		1


	//   ....[53]....
        /*03d0*/ 	.word	0x00008060
        /*03d4*/ 	.word	0x00000004
        /*03d8*/ 	.word	0x00000000
        /*03dc*/ 	.short	0x010a
        /*03de*/ 	.byte	0x3f
	.zero		1


	//   ....[54]....
        /*03e0*/ 	.word	0x00008130
        /*03e4*/ 	.word	0x0000000e
        /*03e8*/ 	.word	0x00000070
        /*03ec*/ 	.short	0x010a
        /*03ee*/ 	.byte	0x3f
	.zero		1


	//   ....[55]....
        /*03f0*/ 	.word	0x00008200
        /*03f4*/ 	.word	0x00000007
        /*03f8*/ 	.word	0x00000000
        /*03fc*/ 	.short	0x010a
        /*03fe*/ 	.byte	0x3f
	.zero		1


	//   ....[56]....
        /*0400*/ 	.word	0x00008250
        /*0404*/ 	.word	0x00000009
        /*0408*/ 	.word	0x00000000
        /*040c*/ 	.short	0x010a
        /*040e*/ 	.byte	0x3f
	.zero		1


	//   ....[57]....
        /*0410*/ 	.word	0x000082a0
        /*0414*/ 	.word	0x00000006
        /*0418*/ 	.word	0x00000000
        /*041c*/ 	.short	0x010a
        /*041e*/ 	.byte	0x3f
	.zero		1


	//   ....[58]....
        /*0420*/ 	.word	0x000082f0
        /*0424*/ 	.word	0x00000009
        /*0428*/ 	.word	0x00000000
        /*042c*/ 	.short	0x010a
        /*042e*/ 	.byte	0x3f
	.zero		1


	//   ....[59]....
        /*0430*/ 	.word	0x00008340
        /*0434*/ 	.word	0x00000006
        /*0438*/ 	.word	0x00000000
        /*043c*/ 	.short	0x010a
        /*043e*/ 	.byte	0x3f
	.zero		1


	//   ....[60]....
        /*0440*/ 	.word	0x00008390
        /*0444*/ 	.word	0x00000009
        /*0448*/ 	.word	0x00000000
        /*044c*/ 	.short	0x010a
        /*044e*/ 	.byte	0x3f
	.zero		1


	//   ....[61]....
        /*0450*/ 	.word	0x000083e0
        /*0454*/ 	.word	0x00000006
        /*0458*/ 	.word	0x00000000
        /*045c*/ 	.short	0x010a
        /*045e*/ 	.byte	0x3f
	.zero		1


	//   ....[62]....
        /*0460*/ 	.word	0x00008430
        /*0464*/ 	.word	0x00000009
        /*0468*/ 	.word	0x00000000
        /*046c*/ 	.short	0x010a
        /*046e*/ 	.byte	0x3f
	.zero		1


	//   ....[63]....
        /*0470*/ 	.word	0x00008480
        /*0474*/ 	.word	0x00000006
        /*0478*/ 	.word	0x00000000
        /*047c*/ 	.short	0x010a
        /*047e*/ 	.byte	0x3f
	.zero		1


	//   ....[64]....
        /*0480*/ 	.word	0x000084d0
        /*0484*/ 	.word	0x00000009
        /*0488*/ 	.word	0x00000000
        /*048c*/ 	.short	0x010a
        /*048e*/ 	.byte	0x3f
	.zero		1


	//   ....[65]....
        /*0490*/ 	.word	0x00008520
        /*0494*/ 	.word	0x00000006
        /*0498*/ 	.word	0x00000000
        /*049c*/ 	.short	0x010a
        /*049e*/ 	.byte	0x3f
	.zero		1


	//   ....[66]....
        /*04a0*/ 	.word	0x00008570
        /*04a4*/ 	.word	0x00000009
        /*04a8*/ 	.word	0x00000000
        /*04ac*/ 	.short	0x010a
        /*04ae*/ 	.byte	0x3f
	.zero		1


	//   ....[67]....
        /*04b0*/ 	.word	0x000085c0
        /*04b4*/ 	.word	0x00000006
        /*04b8*/ 	.word	0x00000000
        /*04bc*/ 	.short	0x010a
        /*04be*/ 	.byte	0x3f
	.zero		1


	//----- nvinfo : EIATTR_NUM_MBARRIERS
	.align		4
.L_35:
        /*04c0*/ 	.byte	0x03, 0x38
        /*04c2*/ 	.short	0x001e


	//----- nvinfo : EIATTR_EXIT_INSTR_OFFSETS
	.align		4
        /*04c4*/ 	.byte	0x04, 0x1c
        /*04c6*/ 	.short	(.L_37 - .L_36)


	//   ....[0]....
.L_36:
        /*04c8*/ 	.word	0x00000750


	//   ....[1]....
        /*04cc*/ 	.word	0x00001010


	//   ....[2]....
        /*04d0*/ 	.word	0x000063b0


	//   ....[3]....
        /*04d4*/ 	.word	0x000069e0


	//   ....[4]....
        /*04d8*/ 	.word	0x00007ff0


	//----- nvinfo : EIATTR_MAX_THREADS
	.align		4
.L_37:
        /*04dc*/ 	.byte	0x04, 0x05
        /*04de*/ 	.short	(.L_39 - .L_38)
.L_38:
        /*04e0*/ 	.word	0x00000180
        /*04e4*/ 	.word	0x00000001
        /*04e8*/ 	.word	0x00000001


	//----- nvinfo : EIATTR_CRS_STACK_SIZE
	.align		4
.L_39:
        /*04ec*/ 	.byte	0x04, 0x1e
        /*04ee*/ 	.short	(.L_41 - .L_40)
.L_40:
        /*04f0*/ 	.word	0x00000000


	//----- nvinfo : EIATTR_CBANK_PARAM_SIZE
	.align		4
.L_41:
        /*04f4*/ 	.byte	0x03, 0x19
        /*04f6*/ 	.short	0x0470


	//----- nvinfo : EIATTR_PARAM_CBANK
	.align		4
        /*04f8*/ 	.byte	0x04, 0x0a
        /*04fa*/ 	.short	(.L_43 - .L_42)
	.align		4
.L_42:
        /*04fc*/ 	.word	index@(.nv.constant0._ZN7cutlass13device_kernelINS_4gemm6kernel13GemmUniversalIN4cute5tupleIJiiiiEEENS1_10collective13CollectiveMmaINS1_34MainloopSm90TmaGmmaWarpSpecializedILi14ENS5_IJNS4_1CILi1EEESB_SB_EEENS1_35KernelTmaWarpSpecializedCooperativeEEENS5_IJNSA_ILi128EEESF_NSA_ILi32EEEEEENS_6half_tENS5_IJSB_llEEESI_NS5_IJlSB_lEEENS4_8TiledMMAINS4_8MMA_AtomIJNS4_4SM904GMMA26MMA_64x128x16_F32F16F16_SSILNSO_5MajorE1ELSQ_0ELNSO_7ScaleInE1ELSR_1EEEEEENS4_6LayoutINS5_IJNSA_ILi2EEESB_SB_EEENS5_IJSB_NSA_ILi0EEESX_EEEEENS5_IJNS4_10UnderscoreES10_S10_EEEEENS4_13SM90_TMA_LOADENS4_14ComposedLayoutINS4_7SwizzleILi3ELi4ELi3EEENS4_18smem_ptr_flag_bitsILi16EEENSU_INS5_IJNSA_ILi64EEENSA_ILi8EEEEEENS5_IJSB_S19_EEEEEEEvNS4_8identityES13_NS14_INS15_ILi2ELi4ELi3EEES18_NSU_INS5_IJS1A_SG_EEENS5_IJSG_SB_EEEEEEEvS1F_EENS_8epilogue10collective6detail29Sm90TmaWarpSpecializedAdapterINS1N_15DefaultEpilogueISI_SK_SK_NS1M_6thread17LinearCombinationISI_Li1EffLNS1R_9ScaleType4KindE0ELNS_15FloatRoundStyleE2ESI_EENS1_15EpilogueDefaultEEEEEvvEEEEvNT_6ParamsE)
        /*0500*/ 	.short	0x0210
        /*0502*/ 	.short	0x0470


	//----- nvinfo : EIATTR_SW_WAR
	.align		4
.L_43:
        /*0504*/ 	.byte	0x04, 0x36
        /*0506*/ 	.short	(.L_45 - .L_44)
.L_44:
        /*0508*/ 	.word	0x00000008
.L_45:


//--------------------- .nv.callgraph             --------------------------
	.section	.nv.callgraph,"",@"SHT_CUDA_CALLGRAPH"
	.align	4
	.sectionentsize	8
	.align		4
        /*0000*/ 	.word	0x00000000
	.align		4
        /*0004*/ 	.word	0xffffffff
	.align		4
        /*0008*/ 	.word	index@(_ZN7cutlass13device_kernelINS_4gemm6kernel13GemmUniversalIN4cute5tupleIJiiiiEEENS1_10collective13CollectiveMmaINS1_34MainloopSm90TmaGmmaWarpSpecializedILi14ENS5_IJNS4_1CILi1EEESB_SB_EEENS1_35KernelTmaWarpSpecializedCooperativeEEENS5_IJNSA_ILi128EEESF_NSA_ILi32EEEEEENS_6half_tENS5_IJSB_llEEESI_NS5_IJlSB_lEEENS4_8TiledMMAINS4_8MMA_AtomIJNS4_4SM904GMMA26MMA_64x128x16_F32F16F16_SSILNSO_5MajorE1ELSQ_0ELNSO_7ScaleInE1ELSR_1EEEEEENS4_6LayoutINS5_IJNSA_ILi2EEESB_SB_EEENS5_IJSB_NSA_ILi0EEESX_EEEEENS5_IJNS4_10UnderscoreES10_S10_EEEEENS4_13SM90_TMA_LOADENS4_14ComposedLayoutINS4_7SwizzleILi3ELi4ELi3EEENS4_18smem_ptr_flag_bitsILi16EEENSU_INS5_IJNSA_ILi64EEENSA_ILi8EEEEEENS5_IJSB_S19_EEEEEEEvNS4_8identityES13_NS14_INS15_ILi2ELi4ELi3EEES18_NSU_INS5_IJS1A_SG_EEENS5_IJSG_SB_EEEEEEEvS1F_EENS_8epilogue10collective6detail29Sm90TmaWarpSpecializedAdapterINS1N_15DefaultEpilogueISI_SK_SK_NS1M_6thread17LinearCombinationISI_Li1EffLNS1R_9ScaleType4KindE0ELNS_15FloatRoundStyleE2ESI_EENS1_15EpilogueDefaultEEEEEvvEEEEvNT_6ParamsE)
	.align		4
        /*000c*/ 	.word	index@(__assertfail)
	.align		4
        /*0010*/ 	.word	0x00000000
	.align		4
        /*0014*/ 	.word	0xfffffffe
	.align		4
        /*0018*/ 	.word	0x00000000
	.align		4
        /*001c*/ 	.word	0xfffffffd
	.align		4
        /*0020*/ 	.word	0x00000000
	.align		4
        /*0024*/ 	.word	0xfffffffc


//--------------------- .nv.constant4             --------------------------
	.section	.nv.constant4,"a",@progbits
	.align	8
	.align		8
.nv.constant4:
        /*0000*/ 	.dword	__assertfail
	.align		8
        /*0008*/ 	.dword	__unnamed_1
	.align		8
        /*0010*/ 	.dword	_ZN39_INTERNAL_9745e717_4_k_cu_ffea0f7e_29354cuda3std3__45__cpo5beginE
	.align		8
        /*0018*/ 	.dword	_ZN39_INTERNAL_9745e717_4_k_cu_ffea0f7e_29354cuda3std3__45__cpo3endE
	.align		8
        /*0020*/ 	.dword	_ZN39_INTERNAL_9745e717_4_k_cu_ffea0f7e_29354cuda3std3__45__cpo6cbeginE
	.align		8
        /*0028*/ 	.dword	_ZN39_INTERNAL_9745e717_4_k_cu_ffea0f7e_29354cuda3std3__45__cpo4cendE
	.align		8
        /*0030*/ 	.dword	_ZN39_INTERNAL_9745e717_4_k_cu_ffea0f7e_29354cuda3std3__441_GLOBAL__N__9745e717_4_k_cu_ffea0f7e_29356ignoreE
	.align		8
        /*0038*/ 	.dword	_ZN39_INTERNAL_9745e717_4_k_cu_ffea0f7e_29354cuda3std3__419piecewise_constructE
	.align		8
        /*0040*/ 	.dword	_ZN39_INTERNAL_9745e717_4_k_cu_ffea0f7e_29354cuda3std3__48in_placeE
	.align		8
        /*0048*/ 	.dword	_ZN39_INTERNAL_9745e717_4_k_cu_ffea0f7e_29354cuda3std6ranges3__45__cpo4swapE
	.align		8
        /*0050*/ 	.dword	_ZN39_INTERNAL_9745e717_4_k_cu_ffea0f7e_29354cuda3std6ranges3__45__cpo9iter_moveE
	.align		8
        /*0058*/ 	.dword	_ZN39_INTERNAL_9745e717_4_k_cu_ffea0f7e_29354cute7productE
	.align		8
        /*0060*/ 	.dword	_ZN39_INTERNAL_9745e717_4_k_cu_ffea0f7e_29354cute1_E
	.align		8
        /*0068*/ 	.dword	$str$22
	.align		8
        /*0070*/ 	.dword	$str$23


//--------------------- .text._ZN7cutlass13device_kernelINS_4gemm6kernel13GemmUniversalIN4cute5tupleIJiiiiEEENS1_10collective13CollectiveMmaINS1_34MainloopSm90TmaGmmaWarpSpecializedILi14ENS5_IJNS4_1CILi1EEESB_SB_EEENS1_35KernelTmaWarpSpecializedCooperativeEEENS5_IJNSA_ILi128EEESF_NSA_ILi32EEEEEENS_6half_tENS5_IJSB_llEEESI_NS5_IJlSB_lEEENS4_8TiledMMAINS4_8MMA_AtomIJNS4_4SM904GMMA26MMA_64x128x16_F32F16F16_SSILNSO_5MajorE1ELSQ_0ELNSO_7ScaleInE1ELSR_1EEEEEENS4_6LayoutINS5_IJNSA_ILi2EEESB_SB_EEENS5_IJSB_NSA_ILi0EEESX_EEEEENS5_IJNS4_10UnderscoreES10_S10_EEEEENS4_13SM90_TMA_LOADENS4_14ComposedLayoutINS4_7SwizzleILi3ELi4ELi3EEENS4_18smem_ptr_flag_bitsILi16EEENSU_INS5_IJNSA_ILi64EEENSA_ILi8EEEEEENS5_IJSB_S19_EEEEEEEvNS4_8identityES13_NS14_INS15_ILi2ELi4ELi3EEES18_NSU_INS5_IJS1A_SG_EEENS5_IJSG_SB_EEEEEEEvS1F_EENS_8epilogue10collective6detail29Sm90TmaWarpSpecializedAdapterINS1N_15DefaultEpilogueISI_SK_SK_NS1M_6thread17LinearCombinationISI_Li1EffLNS1R_9ScaleType4KindE0ELNS_15FloatRoundStyleE2ESI_EENS1_15EpilogueDefaultEEEEEvvEEEEvNT_6ParamsE --------------------------
	.section	.text._ZN7cutlass13device_kernelINS_4gemm6kernel13GemmUniversalIN4cute5tupleIJiiiiEEENS1_10collective13CollectiveMmaINS1_34MainloopSm90TmaGmmaWarpSpecializedILi14ENS5_IJNS4_1CILi1EEESB_SB_EEENS1_35KernelTmaWarpSpecializedCooperativeEEENS5_IJNSA_ILi128EEESF_NSA_ILi32EEEEEENS_6half_tENS5_IJSB_llEEESI_NS5_IJlSB_lEEENS4_8TiledMMAINS4_8MMA_AtomIJNS4_4SM904GMMA26MMA_64x128x16_F32F16F16_SSILNSO_5MajorE1ELSQ_0ELNSO_7ScaleInE1ELSR_1EEEEEENS4_6LayoutINS5_IJNSA_ILi2EEESB_SB_EEENS5_IJSB_NSA_ILi0EEESX_EEEEENS5_IJNS4_10UnderscoreES10_S10_EEEEENS4_13SM90_TMA_LOADENS4_14ComposedLayoutINS4_7SwizzleILi3ELi4ELi3EEENS4_18smem_ptr_flag_bitsILi16EEENSU_INS5_IJNSA_ILi64EEENSA_ILi8EEEEEENS5_IJSB_S19_EEEEEEEvNS4_8identityES13_NS14_INS15_ILi2ELi4ELi3EEES18_NSU_INS5_IJS1A_SG_EEENS5_IJSG_SB_EEEEEEEvS1F_EENS_8epilogue10collective6detail29Sm90TmaWarpSpecializedAdapterINS1N_15DefaultEpilogueISI_SK_SK_NS1M_6thread17LinearCombinationISI_Li1EffLNS1R_9ScaleType4KindE0ELNS_15FloatRoundStyleE2ESI_EENS1_15EpilogueDefaultEEEEEvvEEEEvNT_6ParamsE,"ax",@progbits
	.align	128
.text._ZN7cutlass13device_kernelINS_4gemm6kernel13GemmUniversalIN4cute5tupleIJiiiiEEENS1_10collective13CollectiveMmaINS1_34MainloopSm90TmaGmmaWarpSpecializedILi14ENS5_IJNS4_1CILi1EEESB_SB_EEENS1_35KernelTmaWarpSpecializedCooperativeEEENS5_IJNSA_ILi128EEESF_NSA_ILi32EEEEEENS_6half_tENS5_IJSB_llEEESI_NS5_IJlSB_lEEENS4_8TiledMMAINS4_8MMA_AtomIJNS4_4SM904GMMA26MMA_64x128x16_F32F16F16_SSILNSO_5MajorE1ELSQ_0ELNSO_7ScaleInE1ELSR_1EEEEEENS4_6LayoutINS5_IJNSA_ILi2EEESB_SB_EEENS5_IJSB_NSA_ILi0EEESX_EEEEENS5_IJNS4_10UnderscoreES10_S10_EEEEENS4_13SM90_TMA_LOADENS4_14ComposedLayoutINS4_7SwizzleILi3ELi4ELi3EEENS4_18smem_ptr_flag_bitsILi16EEENSU_INS5_IJNSA_ILi64EEENSA_ILi8EEEEEENS5_IJSB_S19_EEEEEEEvNS4_8identityES13_NS14_INS15_ILi2ELi4ELi3EEES18_NSU_INS5_IJS1A_SG_EEENS5_IJSG_SB_EEEEEEEvS1F_EENS_8epilogue10collective6detail29Sm90TmaWarpSpecializedAdapterINS1N_15DefaultEpilogueISI_SK_SK_NS1M_6thread17LinearCombinationISI_Li1EffLNS1R_9ScaleType4KindE0ELNS_15FloatRoundStyleE2ESI_EENS1_15EpilogueDefaultEEEEEvvEEEEvNT_6ParamsE:
        .type           _ZN7cutlass13device_kernelINS_4gemm6kernel13GemmUniversalIN4cute5tupleIJiiiiEEENS1_10collective13CollectiveMmaINS1_34MainloopSm90TmaGmmaWarpSpecializedILi14ENS5_IJNS4_1CILi1EEESB_SB_EEENS1_35KernelTmaWarpSpecializedCooperativeEEENS5_IJNSA_ILi128EEESF_NSA_ILi32EEEEEENS_6half_tENS5_IJSB_llEEESI_NS5_IJlSB_lEEENS4_8TiledMMAINS4_8MMA_AtomIJNS4_4SM904GMMA26MMA_64x128x16_F32F16F16_SSILNSO_5MajorE1ELSQ_0ELNSO_7ScaleInE1ELSR_1EEEEEENS4_6LayoutINS5_IJNSA_ILi2EEESB_SB_EEENS5_IJSB_NSA_ILi0EEESX_EEEEENS5_IJNS4_10UnderscoreES10_S10_EEEEENS4_13SM90_TMA_LOADENS4_14ComposedLayoutINS4_7SwizzleILi3ELi4ELi3EEENS4_18smem_ptr_flag_bitsILi16EEENSU_INS5_IJNSA_ILi64EEENSA_ILi8EEEEEENS5_IJSB_S19_EEEEEEEvNS4_8identityES13_NS14_INS15_ILi2ELi4ELi3EEES18_NSU_INS5_IJS1A_SG_EEENS5_IJSG_SB_EEEEEEEvS1F_EENS_8epilogue10collective6detail29Sm90TmaWarpSpecializedAdapterINS1N_15DefaultEpilogueISI_SK_SK_NS1M_6thread17LinearCombinationISI_Li1EffLNS1R_9ScaleType4KindE0ELNS_15FloatRoundStyleE2ESI_EENS1_15EpilogueDefaultEEEEEvvEEEEvNT_6ParamsE,@function
        .size           _ZN7cutlass13device_kernelINS_4gemm6kernel13GemmUniversalIN4cute5tupleIJiiiiEEENS1_10collective13CollectiveMmaINS1_34MainloopSm90TmaGmmaWarpSpecializedILi14ENS5_IJNS4_1CILi1EEESB_SB_EEENS1_35KernelTmaWarpSpecializedCooperativeEEENS5_IJNSA_ILi128EEESF_NSA_ILi32EEEEEENS_6half_tENS5_IJSB_llEEESI_NS5_IJlSB_lEEENS4_8TiledMMAINS4_8MMA_AtomIJNS4_4SM904GMMA26MMA_64x128x16_F32F16F16_SSILNSO_5MajorE1ELSQ_0ELNSO_7ScaleInE1ELSR_1EEEEEENS4_6LayoutINS5_IJNSA_ILi2EEESB_SB_EEENS5_IJSB_NSA_ILi0EEESX_EEEEENS5_IJNS4_10UnderscoreES10_S10_EEEEENS4_13SM90_TMA_LOADENS4_14ComposedLayoutINS4_7SwizzleILi3ELi4ELi3EEENS4_18smem_ptr_flag_bitsILi16EEENSU_INS5_IJNSA_ILi64EEENSA_ILi8EEEEEENS5_IJSB_S19_EEEEEEEvNS4_8identityES13_NS14_INS15_ILi2ELi4ELi3EEES18_NSU_INS5_IJS1A_SG_EEENS5_IJSG_SB_EEEEEEEvS1F_EENS_8epilogue10collective6detail29Sm90TmaWarpSpecializedAdapterINS1N_15DefaultEpilogueISI_SK_SK_NS1M_6thread17LinearCombinationISI_Li1EffLNS1R_9ScaleType4KindE0ELNS_15FloatRoundStyleE2ESI_EENS1_15EpilogueDefaultEEEEEvvEEEEvNT_6ParamsE,(.L_x_215 - _ZN7cutlass13device_kernelINS_4gemm6kernel13GemmUniversalIN4cute5tupleIJiiiiEEENS1_10collective13CollectiveMmaINS1_34MainloopSm90TmaGmmaWarpSpecializedILi14ENS5_IJNS4_1CILi1EEESB_SB_EEENS1_35KernelTmaWarpSpecializedCooperativeEEENS5_IJNSA_ILi128EEESF_NSA_ILi32EEEEEENS_6half_tENS5_IJSB_llEEESI_NS5_IJlSB_lEEENS4_8TiledMMAINS4_8MMA_AtomIJNS4_4SM904GMMA26MMA_64x128x16_F32F16F16_SSILNSO_5MajorE1ELSQ_0ELNSO_7ScaleInE1ELSR_1EEEEEENS4_6LayoutINS5_IJNSA_ILi2EEESB_SB_EEENS5_IJSB_NSA_ILi0EEESX_EEEEENS5_IJNS4_10UnderscoreES10_S10_EEEEENS4_13SM90_TMA_LOADENS4_14ComposedLayoutINS4_7SwizzleILi3ELi4ELi3EEENS4_18smem_ptr_flag_bitsILi16EEENSU_INS5_IJNSA_ILi64EEENSA_ILi8EEEEEENS5_IJSB_S19_EEEEEEEvNS4_8identityES13_NS14_INS15_ILi2ELi4ELi3EEES18_NSU_INS5_IJS1A_SG_EEENS5_IJSG_SB_EEEEEEEvS1F_EENS_8epilogue10collective6detail29Sm90TmaWarpSpecializedAdapterINS1N_15DefaultEpilogueISI_SK_SK_NS1M_6thread17LinearCombinationISI_Li1EffLNS1R_9ScaleType4KindE0ELNS_15FloatRoundStyleE2ESI_EENS1_15EpilogueDefaultEEEEEvvEEEEvNT_6ParamsE)
        .other          _ZN7cutlass13device_kernelINS_4gemm6kernel13GemmUniversalIN4cute5tupleIJiiiiEEENS1_10collective13CollectiveMmaINS1_34MainloopSm90TmaGmmaWarpSpecializedILi14ENS5_IJNS4_1CILi1EEESB_SB_EEENS1_35KernelTmaWarpSpecializedCooperativeEEENS5_IJNSA_ILi128EEESF_NSA_ILi32EEEEEENS_6half_tENS5_IJSB_llEEESI_NS5_IJlSB_lEEENS4_8TiledMMAINS4_8MMA_AtomIJNS4_4SM904GMMA26MMA_64x128x16_F32F16F16_SSILNSO_5MajorE1ELSQ_0ELNSO_7ScaleInE1ELSR_1EEEEEENS4_6LayoutINS5_IJNSA_ILi2EEESB_SB_EEENS5_IJSB_NSA_ILi0EEESX_EEEEENS5_IJNS4_10UnderscoreES10_S10_EEEEENS4_13SM90_TMA_LOADENS4_14ComposedLayoutINS4_7SwizzleILi3ELi4ELi3EEENS4_18smem_ptr_flag_bitsILi16EEENSU_INS5_IJNSA_ILi64EEENSA_ILi8EEEEEENS5_IJSB_S19_EEEEEEEvNS4_8identityES13_NS14_INS15_ILi2ELi4ELi3EEES18_NSU_INS5_IJS1A_SG_EEENS5_IJSG_SB_EEEEEEEvS1F_EENS_8epilogue10collective6detail29Sm90TmaWarpSpecializedAdapterINS1N_15DefaultEpilogueISI_SK_SK_NS1M_6thread17LinearCombinationISI_Li1EffLNS1R_9ScaleType4KindE0ELNS_15FloatRoundStyleE2ESI_EENS1_15EpilogueDefaultEEEEEvvEEEEvNT_6ParamsE,@"STO_CUDA_ENTRY STV_DEFAULT"
_ZN7cutlass13device_kernelINS_4gemm6kernel13GemmUniversalIN4cute5tupleIJiiiiEEENS1_10collective13CollectiveMmaINS1_34MainloopSm90TmaGmmaWarpSpecializedILi14ENS5_IJNS4_1CILi1EEESB_SB_EEENS1_35KernelTmaWarpSpecializedCooperativeEEENS5_IJNSA_ILi128EEESF_NSA_ILi32EEEEEENS_6half_tENS5_IJSB_llEEESI_NS5_IJlSB_lEEENS4_8TiledMMAINS4_8MMA_AtomIJNS4_4SM904GMMA26MMA_64x128x16_F32F16F16_SSILNSO_5MajorE1ELSQ_0ELNSO_7ScaleInE1ELSR_1EEEEEENS4_6LayoutINS5_IJNSA_ILi2EEESB_SB_EEENS5_IJSB_NSA_ILi0EEESX_EEEEENS5_IJNS4_10UnderscoreES10_S10_EEEEENS4_13SM90_TMA_LOADENS4_14ComposedLayoutINS4_7SwizzleILi3ELi4ELi3EEENS4_18smem_ptr_flag_bitsILi16EEENSU_INS5_IJNSA_ILi64EEENSA_ILi8EEEEEENS5_IJSB_S19_EEEEEEEvNS4_8identityES13_NS14_INS15_ILi2ELi4ELi3EEES18_NSU_INS5_IJS1A_SG_EEENS5_IJSG_SB_EEEEEEEvS1F_EENS_8epilogue10collective6detail29Sm90TmaWarpSpecializedAdapterINS1N_15DefaultEpilogueISI_SK_SK_NS1M_6thread17LinearCombinationISI_Li1EffLNS1R_9ScaleType4KindE0ELNS_15FloatRoundStyleE2ESI_EENS1_15EpilogueDefaultEEEEEvvEEEEvNT_6ParamsE:
[----:B------:R-:W0:Y:S01]  /*0000*/  LDC R1, c[0x0][0x28] ;  /* 0x00000a00ff017b82 */ /* 0x000e220000000800 */
[----:B------:R-:W1:Y:S01]  /*0010*/  S2R R18, SR_TID.X ;  /* 0x0000000000127919 */ /* 0x000e620000002100 */
[----:B------:R-:W-:Y:S01]  /*0020*/  ELECT P0, URZ, PT ;  /* 0x00000000003f782f */ /* 0x000fe20003800000 */
[----:B------:R-:W-:Y:S01]  /*0030*/  BSSY B0, `(.L_x_0) ;  /* 0x000000f000007945 */ /* 0x000fe20003800000 */
[--C-:B-1----:R-:W-:Y:S02]  /*0040*/  SHF.R.U32.HI R0, RZ, 0x5, R18.reuse ;  /* 0x00000005ff007819 */ /* 0x102fe40000011612 */
[----:B------:R-:W-:-:S03]  /*0050*/  SHF.R.U32.HI R22, RZ, 0x7, R18 ;  /* 0x00000007ff167819 */ /* 0x000fc60000011612 */
[----:B------:R-:W1:Y:S04]  /*0060*/  SHFL.IDX PT, R5, R0, RZ, 0x1f ;  /* 0x00001fff00057589 */ /* 0x000e6800000e0000 */
[----:B------:R2:W3:Y:S01]  /*0070*/  SHFL.IDX PT, R8, R22, RZ, 0x1f ;  /* 0x00001fff16087589 */ /* 0x0004e200000e0000 */
[----:B-1----:R-:W-:-:S13]  /*0080*/  ISETP.NE.OR P0, PT, R5, RZ, !P0 ;  /* 0x000000ff0500720c */ /* 0x002fda0004705670 */
[----:B0-23--:R-:W-:Y:S05]  /*0090*/  @P0 BRA `(.L_x_1) ;  /* 0x0000000000200947 */ /* 0x00dfea0003800000 */
[----:B------:R-:W-:Y:S02]  /*00a0*/  ULDC.64 UR4, c[0x0][0x198] ;  /* 0x0000660000047ab9 */ /* 0x000fe40000000a00 */
[----:B------:R-:W-:Y:S02]  /*00b0*/  UIADD3 UR6, UP0, UR4, 0xf0, URZ ;  /* 0x000000f004067890 */ /* 0x000fe4000ff1e03f */
[----:B------:R-:W-:Y:S02]  /*00c0*/  UIADD3 UR4, UP1, UR4, 0x1f0, URZ ;  /* 0x000001f004047890 */ /* 0x000fe4000ff3e03f */
[----:B------:R-:W-:Y:S02]  /*00d0*/  UIADD3.X UR7, URZ, UR5, URZ, UP0, !UPT ;  /* 0x000000053f077290 */ /* 0x000fe400087fe43f */
[----:B------:R-:W-:-:S07]  /*00e0*/  UIADD3.X UR5, URZ, UR5, URZ, UP1, !UPT ;  /* 0x000000053f057290 */ /* 0x000fce0008ffe43f */
[----:B------:R0:W-:Y:S02]  /*00f0*/  UTMACCTL.PF [UR6] ;  /* 0x00000000060079b9 */ /* 0x0001e40008040000 */
[----:B------:R0:W-:Y:S02]  /*0100*/  UTMACCTL.PF [UR4] ;  /* 0x00000000040079b9 */ /* 0x0001e40008040000 */
[----:B0-----:R-:W-:Y:S01]  /*0110*/  NOP ;  /* 0x0000000000007918 */ /* 0x001fe20000000000 */
.L_x_1:
[----:B------:R-:W-:Y:S05]  /*0120*/  BSYNC B0 ;  /* 0x0000000000007941 */ /* 0x000fea0003800000 */
.L_x_0:
[----:B------:R-:W0:Y:S02]  /*0130*/  SHFL.IDX PT, R2, R0, RZ, 0x1f ;  /* 0x00001fff00027589 */ /* 0x000e2400000e0000 */
[----:B0-----:R-:W-:-:S13]  /*0140*/  ISETP.NE.AND P0, PT, R2, RZ, PT ;  /* 0x000000ff0200720c */ /* 0x001fda0003f05270 */
[----:B------:R-:W-:Y:S05]  /*0150*/  @P0 BRA `(.L_x_2) ;  /* 0x0000000000b40947 */ /* 0x000fea0003800000 */
[----:B------:R-:W-:Y:S01]  /*0160*/  ELECT P0, URZ, PT ;  /* 0x00000000003f782f */ /* 0x000fe20003800000 */
[----:B------:R-:W-:-:S12]  /*0170*/  BSSY B0, `(.L_x_2) ;  /* 0x000002b000007945 */ /* 0x000fd80003800000 */
[----:B------:R-:W-:Y:S05]  /*0180*/  @!P0 BRA `(.L_x_3) ;  /* 0x0000000000a48947 */ /* 0x000fea0003800000 */
[----:B------:R-:W0:Y:S01]  /*0190*/  S2UR UR8, SR_CgaCtaId ;  /* 0x00000000000879c3 */ /* 0x000e220000008800 */
[----:B------:R-:W-:Y:S01]  /*01a0*/  UMOV UR4, 0x400 ;  /* 0x0000040000047882 */ /* 0x000fe20000000000 */
[----:B------:R-:W-:Y:S01]  /*01b0*/  UMOV UR5, 0x1 ;  /* 0x0000000100057882 */ /* 0x000fe20000000000 */
[----:B------:R-:W-:Y:S02]  /*01c0*/  UMOV UR6, 0x100 ;  /* 0x0000010000067882 */ /* 0x000fe40000000000 */
[----:B------:R-:W-:-:S04]  /*01d0*/  UIADD3 UR6, -UR6, 0x100000, URZ ;  /* 0x0010000006067890 */ /* 0x000fc8000fffe13f */
[----:B------:R-:W-:Y:S02]  /*01e0*/  USHF.L.U32 UR7, UR6, 0xb, URZ ;  /* 0x0000000b06077899 */ /* 0x000fe4000800063f */
[----:B------:R-:W-:Y:S02]  /*01f0*/  USHF.L.U32 UR6, UR6, 0x1, URZ ;  /* 0x0000000106067899 */ /* 0x000fe4000800063f */
[----:B0-----:R-:W-:Y:S02]  /*0200*/  ULEA UR8, UR8, UR4, 0x18 ;  /* 0x0000000408087291 */ /* 0x001fe4000f8ec03f */
[----:B------:R-:W-:-:S04]  /*0210*/  UIADD3 UR4, -UR5, 0x100000, URZ ;  /* 0x0010000005047890 */ /* 0x000fc8000fffe13f */
[----:B------:R-:W-:Y:S02]  /*0220*/  USHF.L.U32 UR5, UR4, 0xb, URZ ;  /* 0x0000000b04057899 */ /* 0x000fe4000800063f */
[----:B------:R-:W-:Y:S01]  /*0230*/  USHF.L.U32 UR4, UR4, 0x1, URZ ;  /* 0x0000000104047899 */ /* 0x000fe2000800063f */
[----:B------:R-:W0:Y:S11]  /*0240*/  FENCE.VIEW.ASYNC.S ;  /* 0x00000000000073c6 */ /* 0x000e360000000000 */
[----:B0-----:R0:W1:Y:S01]  /*0250*/  SYNCS.EXCH.64 URZ, [UR8], UR4 ;  /* 0x00000004083f75b2 */ /* 0x0010620008000100 */
[----:B------:R0:W2:Y:S01]  /*0260*/  SYNCS.EXCH.64 URZ, [UR8+0x70], UR6 ;  /* 0x00007006083f75b2 */ /* 0x0000a20008000100 */
[----:B------:R0:W3:Y:S01]  /*0270*/  SYNCS.EXCH.64 URZ, [UR8+0x8], UR4 ;  /* 0x00000804083f75b2 */ /* 0x0000e20008000100 */
[----:B------:R0:W4:Y:S01]  /*0280*/  SYNCS.EXCH.64 URZ, [UR8+0x78], UR6 ;  /* 0x00007806083f75b2 */ /* 0x0001220008000100 */
[----:B------:R0:W0:Y:S01]  /*0290*/  SYNCS.EXCH.64 URZ, [UR8+0x10], UR4 ;  /* 0x00001004083f75b2 */ /* 0x0000220008000100 */
        /* <DEDUP_REMOVED lines=23> */
[----:B-1234-:R-:W-:Y:S01]  /*0410*/  NOP ;  /* 0x0000000000007918 */ /* 0x01efe20000000000 */
.L_x_3:
[----:B0-----:R-:W-:Y:S05]  /*0420*/  BSYNC B0 ;  /* 0x0000000000007941 */ /* 0x001fea0003800000 */
.L_x_2:
[----:B------:R-:W0:Y:S01]  /*0430*/  SHFL.IDX PT, R0, R0, RZ, 0x1f ;  /* 0x00001fff00007589 */ /* 0x000e2200000e0000 */
[----:B------:R-:W-:Y:S01]  /*0440*/  ELECT P0, URZ, PT ;  /* 0x00000000003f782f */ /* 0x000fe20003800000 */
[----:B------:R-:W1:Y:S01]  /*0450*/  LDC R2, c[0x0][0x65c] ;  /* 0x00019700ff027b82 */ /* 0x000e620000000800 */
[----:B------:R-:W-:Y:S01]  /*0460*/  SHF.R.S32.HI R6, RZ, 0x1f, R5 ;  /* 0x0000001fff067819 */ /* 0x000fe20000011405 */
[----:B------:R-:W2:Y:S01]  /*0470*/  S2R R3, SR_CTAID.Y ;  /* 0x0000000000037919 */ /* 0x000ea20000002600 */
[----:B------:R-:W-:Y:S01]  /*0480*/  UMOV UR4, 0x20 ;  /* 0x0000002000047882 */ /* 0x000fe20000000000 */
[----:B------:R-:W-:Y:S01]  /*0490*/  ISETP.NE.AND P2, PT, R8, RZ, PT ;  /* 0x000000ff0800720c */ /* 0x000fe20003f45270 */
[----:B------:R-:W-:Y:S01]  /*04a0*/  NOP ;  /* 0x0000000000007918 */ /* 0x000fe20000000000 */
[----:B------:R-:W3:Y:S01]  /*04b0*/  S2R R4, SR_CTAID.X ;  /* 0x0000000000047919 */ /* 0x000ee20000002500 */
[----:B------:R-:W-:Y:S01]  /*04c0*/  LEA.HI R6, R6, R5, RZ, 0x2 ;  /* 0x0000000506067211 */ /* 0x000fe200078f10ff */
[----:B------:R-:W-:Y:S01]  /*04d0*/  NOP ;  /* 0x0000000000007918 */ /* 0x000fe20000000000 */
[----:B0-----:R-:W-:-:S02]  /*04e0*/  ISETP.NE.OR P0, PT, R0, RZ, !P0 ;  /* 0x000000ff0000720c */ /* 0x001fc40004705670 */
[----:B-1----:R-:W-:-:S04]  /*04f0*/  ISETP.NE.AND P3, PT, R2, 0x1, PT ;  /* 0x000000010200780c */ /* 0x002fc80003f65270 */
[----:B------:R-:W-:Y:S02]  /*0500*/  P2R R0, PR, RZ, 0x8 ;  /* 0x00000008ff007803 */ /* 0x000fe40000000000 */
[----:B------:R-:W-:-:S05]  /*0510*/  LOP3.LUT R0, R6, 0xfffffffc, RZ, 0xc0, !PT ;  /* 0xfffffffc06007812 */ /* 0x000fca00078ec0ff */
[----:B------:R-:W-:Y:S01]  /*0520*/  VOTEU.ALL UP0, P0 ;  /* 0x00000000003f7886 */ /* 0x000fe20000000000 */
[----:B------:R-:W-:Y:S01]  /*0530*/  IMAD.IADD R0, R5, 0x1, -R0 ;  /* 0x0000000105007824 */ /* 0x000fe200078e0a00 */
[----:B------:R-:W3:Y:S01]  /*0540*/  @P3 LDC R17, c[0x0][0x10] ;  /* 0x00000400ff113b82 */ /* 0x000ee20000000800 */
[----:B------:R-:W-:Y:S01]  /*0550*/  VOTEU.ALL UP1, P0 ;  /* 0x00000000003f7886 */ /* 0x000fe20000020000 */
[----:B--2---:R-:W-:Y:S01]  /*0560*/  @P3 IMAD.MOV.U32 R6, RZ, RZ, R3 ;  /* 0x000000ffff063224 */ /* 0x004fe200078e0003 */
[----:B------:R-:W-:Y:S01]  /*0570*/  @!UP0 UMOV UR6, 0x400 ;  /* 0x0000040000068882 */ /* 0x000fe20000000000 */
[----:B------:R-:W-:-:S04]  /*0580*/  @!UP0 UIADD3 UR4, -UR4, 0x100000, URZ ;  /* 0x0010000004048890 */ /* 0x000fc8000fffe13f */
[----:B------:R-:W-:Y:S02]  /*0590*/  @!UP0 USHF.L.U32 UR5, UR4, 0xb, URZ ;  /* 0x0000000b04058899 */ /* 0x000fe4000800063f */
[----:B------:R-:W-:Y:S01]  /*05a0*/  @!UP0 USHF.L.U32 UR4, UR4, 0x1, URZ ;  /* 0x0000000104048899 */ /* 0x000fe2000800063f */
[----:B------:R-:W-:Y:S02]  /*05b0*/  @P3 IMAD.MOV.U32 R7, RZ, RZ, RZ ;  /* 0x000000ffff073224 */ /* 0x000fe400078e00ff */
[----:B------:R-:W-:Y:S01]  /*05c0*/  IMAD.MOV.U32 R5, RZ, RZ, RZ ;  /* 0x000000ffff057224 */ /* 0x000fe200078e00ff */
[----:B------:R-:W0:Y:S01]  /*05d0*/  @!UP0 S2UR UR7, SR_CgaCtaId ;  /* 0x00000000000789c3 */ /* 0x000e220000008800 */
[----:B------:R-:W-:-:S07]  /*05e0*/  @P3 IMAD.MOV.U32 R11, RZ, RZ, RZ ;  /* 0x000000ffff0b3224 */ /* 0x000fce00078e00ff */
[----:B------:R-:W1:Y:S01]  /*05f0*/  @!P3 LDC R9, c[0x0][0xc] ;  /* 0x00000300ff09bb82 */ /* 0x000e620000000800 */
[----:B---3--:R-:W-:-:S04]  /*0600*/  @P3 IMAD.WIDE.U32 R16, R4, R17, R6 ;  /* 0x0000001104103225 */ /* 0x008fc800078e0006 */
[----:B------:R-:W-:Y:S01]  /*0610*/  @P3 IMAD.IADD R17, R17, 0x1, R11 ;  /* 0x0000000111113824 */ /* 0x000fe200078e020b */
[----:B0-----:R-:W-:Y:S01]  /*0620*/  @!UP0 ULEA UR6, UR7, UR6, 0x18 ;  /* 0x0000000607068291 */ /* 0x001fe2000f8ec03f */
[----:B------:R-:W-:Y:S01]  /*0630*/  VOTEU.ALL UP0, P0 ;  /* 0x00000000003f7886 */ /* 0x000fe20000000000 */
[----:B------:R-:W-:-:S04]  /*0640*/  ISETP.NE.AND P0, PT, R0, 0x3, PT ;  /* 0x000000030000780c */ /* 0x000fc80003f05270 */
[----:B------:R-:W-:Y:S01]  /*0650*/  ISETP.EQ.OR P0, PT, R0, RZ, !P0 ;  /* 0x000000ff0000720c */ /* 0x000fe20004702670 */
[----:B-1----:R-:W-:-:S03]  /*0660*/  @!P3 IMAD.WIDE.U32 R6, R9, R3, R4 ;  /* 0x000000030906b225 */ /* 0x002fc600078e0004 */
[C---:B------:R-:W-:Y:S01]  /*0670*/  ISETP.EQ.AND P0, PT, R8.reuse, RZ, P0 ;  /* 0x000000ff0800720c */ /* 0x040fe20000702270 */
[----:B------:R-:W-:Y:S01]  /*0680*/  VIADD R8, R8, 0xffffffff ;  /* 0xffffffff08087836 */ /* 0x000fe20000000000 */
[----:B------:R-:W0:Y:S02]  /*0690*/  FENCE.VIEW.ASYNC.S ;  /* 0x00000000000073c6 */ /* 0x000e240000000000 */
[----:B0-----:R0:W1:Y:S01]  /*06a0*/  @!UP0 SYNCS.EXCH.64 URZ, [UR6+0xf0], UR4 ;  /* 0x0000f004063f85b2 */ /* 0x0010620008000100 */
[----:B------:R-:W-:Y:S01]  /*06b0*/  @!P3 IMAD.MOV.U32 R16, RZ, RZ, R6 ;  /* 0x000000ffff10b224 */ /* 0x000fe200078e0006 */
[----:B------:R-:W-:Y:S01]  /*06c0*/  SEL R19, RZ, 0x1, !P0 ;  /* 0x00000001ff137807 */ /* 0x000fe20004000000 */
[----:B------:R-:W-:Y:S01]  /*06d0*/  @!P3 IMAD.MOV.U32 R17, RZ, RZ, R7 ;  /* 0x000000ffff11b224 */ /* 0x000fe200078e0007 */
[----:B------:R-:W-:-:S04]  /*06e0*/  ISETP.GE.U32.AND P1, PT, R8, 0x2, PT ;  /* 0x000000020800780c */ /* 0x000fc80003f26070 */
[----:B------:R-:W-:Y:S01]  /*06f0*/  SEL R19, R19, 0x2, P1 ;  /* 0x0000000213137807 */ /* 0x000fe20000800000 */
[----:B------:R0:W1:Y:S01]  /*0700*/  @!UP1 SYNCS.EXCH.64 URZ, [UR6+0xf8], UR4 ;  /* 0x0000f804063f95b2 */ /* 0x0000620008000100 */
[----:B------:R-:W-:Y:S01]  /*0710*/  NOP ;  /* 0x0000000000007918 */ /* 0x000fe20000000000 */
[----:B-1----:R-:W-:Y:S06]  /*0720*/  BAR.SYNC.DEFER_BLOCKING 0x0 ;  /* 0x0000000000007b1d */ /* 0x002fec0000010000 */
[----:B------:R-:W-:Y:S05]  /*0730*/  @!P2 BRA `(.L_x_4) ;  /* 0x0000005c0020a947 */ /* 0x000fea0003800000 */
[----:B------:R-:W-:-:S13]  /*0740*/  ISETP.GT.U32.AND P0, PT, R8, 0x1, PT ;  /* 0x000000010800780c */ /* 0x000fda0003f04070 */
[----:B0-----:R-:W-:Y:S05]  /*0750*/  @P0 EXIT ;  /* 0x000000000000094d */ /* 0x001fea0003800000 */
[----:B------:R-:W-:Y:S01]  /*0760*/  ULDC.64 UR4, c[0x0][0x650] ;  /* 0x0001940000047ab9 */ /* 0x000fe20000000a00 */
[----:B------:R-:W-:Y:S01]  /*0770*/  PRMT R0, RZ, 0x7610, R0 ;  /* 0x00007610ff007816 */ /* 0x000fe20000000000 */
[----:B------:R-:W-:Y:S01]  /*0780*/  IMAD.MOV.U32 R91, RZ, RZ, -0x1 ;  /* 0xffffffffff5b7424 */ /* 0x000fe200078e00ff */
[----:B------:R-:W-:Y:S01]  /*0790*/  ISETP.GE.U32.AND P0, PT, R16, UR4, PT ;  /* 0x0000000410007c0c */ /* 0x000fe2000bf06070 */
[----:B------:R-:W-:Y:S02]  /*07a0*/  IMAD.MOV.U32 R92, RZ, RZ, -0x1 ;  /* 0xffffffffff5c7424 */ /* 0x000fe400078e00ff */
[----:B------:R-:W-:Y:S01]  /*07b0*/  IMAD.MOV.U32 R89, RZ, RZ, -0x1 ;  /* 0xffffffffff597424 */ /* 0x000fe200078e00ff */
[----:B------:R-:W-:-:S13]  /*07c0*/  ISETP.GE.U32.AND.EX P0, PT, R17, UR5, PT, P0 ;  /* 0x0000000511007c0c */ /* 0x000fda000bf06100 */
[----:B------:R-:W-:Y:S05]  /*07d0*/  @P0 BRA `(.L_x_5) ;  /* 0x0000000400540947 */ /* 0x000fea0003800000 */
[----:B------:R-:W0:Y:S01]  /*07e0*/  LDC.64 R14, c[0x0][0x628] ;  /* 0x00018a00ff0e7b82 */ /* 0x000e220000000a00 */
[----:B------:R-:W-:Y:S02]  /*07f0*/  IMAD.MOV.U32 R6, RZ, RZ, R16 ;  /* 0x000000ffff067224 */ /* 0x000fe400078e0010 */
[----:B------:R-:W-:-:S05]  /*0800*/  IMAD.MOV.U32 R7, RZ, RZ, R17 ;  /* 0x000000ffff077224 */ /* 0x000fca00078e0011 */
[----:B------:R-:W1:Y:S08]  /*0810*/  LDC R0, c[0x0][0x630] ;  /* 0x00018c00ff007b82 */ /* 0x000e700000000800 */
[----:B------:R-:W2:Y:S01]  /*0820*/  LDC.64 R20, c[0x0][0x620] ;  /* 0x00018800ff147b82 */ /* 0x000ea20000000a00 */
[----:B0-----:R-:W-:-:S04]  /*0830*/  ISETP.NE.U32.AND P0, PT, R14, RZ, PT ;  /* 0x000000ff0e00720c */ /* 0x001fc80003f05070 */
[----:B------:R-:W-:-:S13]  /*0840*/  ISETP.NE.AND.EX P0, PT, R15, RZ, PT, P0 ;  /* 0x000000ff0f00720c */ /* 0x000fda0003f05300 */
[----:B-12---:R-:W-:Y:S05]  /*0850*/  @!P0 BRA `(.L_x_6) ;  /* 0x0000000000288947 */ /* 0x006fea0003800000 */
[----:B------:R-:W0:Y:S02]  /*0860*/  LDC R11, c[0x0][0x634] ;  /* 0x00018d00ff0b7b82 */ /* 0x000e240000000800 */
[----:B0-----:R-:W-:-:S05]  /*0870*/  IADD3 R11, P0, R16, R11, RZ ;  /* 0x0000000b100b7210 */ /* 0x001fca0007f1e0ff */
[----:B------:R-:W-:-:S04]  /*0880*/  IMAD.X R13, RZ, RZ, R17, P0 ;  /* 0x000000ffff0d7224 */ /* 0x000fc800000e0611 */
[----:B------:R-:W-:-:S04]  /*0890*/  IMAD.WIDE.U32 R6, R13, R14, RZ ;  /* 0x0000000e0d067225 */ /* 0x000fc800078e00ff */
[----:B------:R-:W-:-:S04]  /*08a0*/  IMAD.WIDE.U32 R8, P0, R11, R15, R6 ;  /* 0x0000000f0b087225 */ /* 0x000fc80007800006 */
[----:B------:R-:W-:-:S04]  /*08b0*/  IMAD.WIDE.U32 R6, R11, R14, RZ ;  /* 0x0000000e0b067225 */ /* 0x000fc800078e00ff */
[----:B------:R-:W-:Y:S01]  /*08c0*/  IMAD.X R11, RZ, RZ, RZ, P0 ;  /* 0x000000ffff0b7224 */ /* 0x000fe200000e06ff */
[----:B------:R-:W-:Y:S01]  /*08d0*/  IADD3 RZ, P0, R7, R8, RZ ;  /* 0x0000000807ff7210 */ /* 0x000fe20007f1e0ff */
[----:B------:R-:W-:-:S04]  /*08e0*/  IMAD.MOV.U32 R10, RZ, RZ, R9 ;  /* 0x000000ffff0a7224 */ /* 0x000fc800078e0009 */
[----:B------:R-:W-:-:S08]  /*08f0*/  IMAD.WIDE.U32.X R6, R13, R15, R10, P0 ;  /* 0x0000000f0d067225 */ /* 0x000fd000000e040a */
.L_x_6:
[-CC-:B------:R-:W-:Y:S01]  /*0900*/  SHF.R.U64 R89, R6, R0.reuse, R7.reuse ;  /* 0x0000000006597219 */ /* 0x180fe20000001207 */
[----:B------:R-:W0:Y:S01]  /*0910*/  LDC R10, c[0x0][0x618] ;  /* 0x00018600ff0a7b82 */ /* 0x000e220000000800 */
[----:B------:R-:W-:Y:S01]  /*0920*/  SHF.R.U32.HI R5, RZ, R0, R7 ;  /* 0x00000000ff057219 */ /* 0x000fe20000011607 */
[----:B------:R-:W-:Y:S01]  /*0930*/  ULDC UR4, c[0x0][0x150] ;  /* 0x0000540000047ab9 */ /* 0x000fe20000000800 */
[----:B------:R-:W-:Y:S02]  /*0940*/  IADD3 R9, P0, RZ, -R89, RZ ;  /* 0x80000059ff097210 */ /* 0x000fe40007f1e0ff */
[----:B------:R-:W-:-:S03]  /*0950*/  I2FP.F32.U32 R0, R4 ;  /* 0x0000000400007245 */ /* 0x000fc60000201000 */
[----:B------:R-:W1:Y:S01]  /*0960*/  LDC.64 R28, c[0x0][0x640] ;  /* 0x00019000ff1c7b82 */ /* 0x000e620000000a00 */
[----:B------:R-:W-:Y:S02]  /*0970*/  IMAD.X R11, RZ, RZ, ~R5, P0 ;  /* 0x000000ffff0b7224 */ /* 0x000fe400000e0e05 */
[----:B------:R-:W-:Y:S01]  /*0980*/  FMUL R0, R0, UR4 ;  /* 0x0000000400007c20 */ /* 0x000fe20008400000 */
[----:B------:R-:W-:Y:S01]  /*0990*/  IMAD.WIDE.U32 R6, R9, R20, R16 ;  /* 0x0000001409067225 */ /* 0x000fe200078e0010 */
[----:B------:R-:W-:-:S03]  /*09a0*/  ULDC UR4, c[0x0][0x154] ;  /* 0x0000550000047ab9 */ /* 0x000fc60000000800 */
[----:B------:R-:W-:Y:S01]  /*09b0*/  IMAD R8, R11, R20, RZ ;  /* 0x000000140b087224 */ /* 0x000fe200078e02ff */
[----:B------:R-:W2:Y:S01]  /*09c0*/  LDC R5, c[0x0][0x144] ;  /* 0x00005100ff057b82 */ /* 0x000ea20000000800 */
[----:B------:R-:W3:Y:S02]  /*09d0*/  F2I.U32.TRUNC.NTZ R0, R0 ;  /* 0x0000000000007305 */ /* 0x000ee4000020f000 */
[----:B------:R-:W-:-:S04]  /*09e0*/  IMAD R9, R9, R21, R8 ;  /* 0x0000001509097224 */ /* 0x000fc800078e0208 */
[----:B------:R-:W-:Y:S01]  /*09f0*/  IMAD.IADD R7, R7, 0x1, R9 ;  /* 0x0000000107077824 */ /* 0x000fe200078e0209 */
[----:B------:R-:W4:Y:S01]  /*0a00*/  LDC R12, c[0x0][0x608] ;  /* 0x00018200ff0c7b82 */ /* 0x000f220000000800 */
[----:B------:R-:W-:-:S03]  /*0a10*/  IMAD.MOV.U32 R9, RZ, RZ, -0x1 ;  /* 0xffffffffff097424 */ /* 0x000fc600078e00ff */
[-CC-:B0-----:R-:W-:Y:S02]  /*0a20*/  SHF.R.U64 R20, R6, R10.reuse, R7.reuse ;  /* 0x0000000a06147219 */ /* 0x181fe40000001207 */
[----:B------:R-:W-:Y:S02]  /*0a30*/  I2FP.F32.U32 R6, R3 ;  /* 0x0000000300067245 */ /* 0x000fe40000201000 */
[----:B------:R-:W0:Y:S01]  /*0a40*/  LDC R26, c[0x0][0x658] ;  /* 0x00019600ff1a7b82 */ /* 0x000e220000000800 */
[----:B-1----:R-:W-:Y:S01]  /*0a50*/  ISETP.NE.U32.AND P0, PT, R28, RZ, PT ;  /* 0x000000ff1c00720c */ /* 0x002fe20003f05070 */
[----:B---3--:R-:W-:Y:S01]  /*0a60*/  IMAD.MOV R8, RZ, RZ, -R0 ;  /* 0x000000ffff087224 */ /* 0x008fe200078e0a00 */
[----:B------:R-:W-:Y:S01]  /*0a70*/  SHF.R.U32.HI R7, RZ, R10, R7 ;  /* 0x0000000aff077219 */ /* 0x000fe20000011607 */
[----:B------:R-:W-:Y:S01]  /*0a80*/  FMUL R6, R6, UR4 ;  /* 0x0000000406067c20 */ /* 0x000fe20008400000 */
[----:B------:R-:W-:-:S03]  /*0a90*/  ISETP.NE.AND.EX P0, PT, R29, RZ, PT, P0 ;  /* 0x000000ff1d00720c */ /* 0x000fc60003f05300 */
[----:B------:R-:W1:Y:S01]  /*0aa0*/  LDC R14, c[0x0][0x148] ;  /* 0x00005200ff0e7b82 */ /* 0x000e620000000800 */
[----:B--2---:R-:W-:-:S07]  /*0ab0*/  IMAD R0, R5, R8, R4 ;  /* 0x0000000805007224 */ /* 0x004fce00078e0204 */
[----:B------:R-:W2:Y:S01]  /*0ac0*/  LDC R24, c[0x0][0x600] ;  /* 0x00018000ff187b82 */ /* 0x000ea20000000800 */
[-CC-:B----4-:R-:W-:Y:S02]  /*0ad0*/  SHF.R.U64 R30, R20, R12.reuse, R7.reuse ;  /* 0x0000000c141e7219 */ /* 0x190fe40000001207 */
[----:B------:R-:W-:Y:S01]  /*0ae0*/  SHF.R.U32.HI R5, RZ, R12, R7 ;  /* 0x0000000cff057219 */ /* 0x000fe20000011607 */
[----:B------:R-:W-:Y:S01]  /*0af0*/  IMAD.MOV.U32 R7, RZ, RZ, 0x1 ;  /* 0x00000001ff077424 */ /* 0x000fe200078e00ff */
[----:B------:R3:W4:Y:S03]  /*0b00*/  F2I.U32.TRUNC.NTZ R12, R6 ;  /* 0x00000006000c7305 */ /* 0x000726000020f000 */
[----:B------:R-:W1:Y:S01]  /*0b10*/  LDC R15, c[0x0][0x648] ;  /* 0x00019200ff0f7b82 */ /* 0x000e620000000800 */
[-C--:B0-----:R-:W-:Y:S02]  /*0b20*/  SHF.L.U32 R4, R9, R26.reuse, RZ ;  /* 0x0000001a09047219 */ /* 0x081fe400000006ff */
[----:B------:R-:W-:-:S02]  /*0b30*/  SHF.R.U64 R32, R30, R26, R5 ;  /* 0x0000001a1e207219 */ /* 0x000fc40000001205 */
[----:B------:R-:W-:Y:S02]  /*0b40*/  LOP3.LUT R11, RZ, R4, RZ, 0x33, !PT ;  /* 0x00000004ff0b7212 */ /* 0x000fe400078e33ff */
[-C--:B------:R-:W-:Y:S01]  /*0b50*/  SHF.R.U32.HI R5, RZ, R26.reuse, R5 ;  /* 0x0000001aff057219 */ /* 0x080fe20000011605 */
[----:B------:R-:W0:Y:S01]  /*0b60*/  LDC R21, c[0x0][0x638] ;  /* 0x00018e00ff157b82 */ /* 0x000e220000000800 */
[----:B------:R-:W-:Y:S01]  /*0b70*/  SHF.L.U32 R10, R7, R26, RZ ;  /* 0x0000001a070a7219 */ /* 0x000fe200000006ff */
[----:B------:R-:W-:-:S06]  /*0b80*/  IMAD.MOV.U32 R4, RZ, RZ, R32 ;  /* 0x000000ffff047224 */ /* 0x000fcc00078e0020 */
[----:B------:R-:W0:Y:S01]  /*0b90*/  LDC R91, c[0x0][0x610] ;  /* 0x00018400ff5b7b82 */ /* 0x000e220000000800 */
[----:B---34-:R-:W-:Y:S05]  /*0ba0*/  @!P0 BRA `(.L_x_7) ;  /* 0x0000000000288947 */ /* 0x018fea0003800000 */
[----:B------:R-:W3:Y:S02]  /*0bb0*/  LDC R9, c[0x0][0x64c] ;  /* 0x00019300ff097b82 */ /* 0x000ee40000000800 */
[----:B---3--:R-:W-:-:S05]  /*0bc0*/  IADD3 R9, P0, R32, R9, RZ ;  /* 0x0000000920097210 */ /* 0x008fca0007f1e0ff */
        /* <DEDUP_REMOVED lines=8> */
.L_x_7:
[----:B-1----:R-:W-:Y:S01]  /*0c50*/  SHF.R.U64 R4, R4, R15, R5 ;  /* 0x0000000f04047219 */ /* 0x002fe20000001205 */
[----:B--2---:R-:W-:Y:S01]  /*0c60*/  VIADD R5, R24, 0xffffffff ;  /* 0xffffffff18057836 */ /* 0x004fe20000000000 */
[----:B------:R-:W-:Y:S01]  /*0c70*/  LOP3.LUT R11, R30, R11, RZ, 0xc0, !PT ;  /* 0x0000000b1e0b7212 */ /* 0x000fe200078ec0ff */
[----:B------:R-:W-:Y:S02]  /*0c80*/  IMAD.MOV R12, RZ, RZ, -R12 ;  /* 0x000000ffff0c7224 */ /* 0x000fe400078e0a0c */
[----:B------:R-:W-:Y:S02]  /*0c90*/  IMAD.MOV R6, RZ, RZ, -R4 ;  /* 0x000000ffff067224 */ /* 0x000fe400078e0a04 */
[----:B------:R-:W-:Y:S01]  /*0ca0*/  IMAD R11, R10, R4, R11 ;  /* 0x000000040a0b7224 */ /* 0x000fe200078e020b */
[----:B------:R-:W-:Y:S01]  /*0cb0*/  LOP3.LUT R4, R20, R5, RZ, 0xc0, !PT ;  /* 0x0000000514047212 */ /* 0x000fe200078ec0ff */
[----:B------:R-:W-:Y:S02]  /*0cc0*/  @P3 IMAD R0, R14, R12, R3 ;  /* 0x0000000c0e003224 */ /* 0x000fe400078e0203 */
[----:B0-----:R-:W-:-:S02]  /*0cd0*/  IMAD R3, R6, R21, R32 ;  /* 0x0000001506037224 */ /* 0x001fc400078e0220 */
[----:B------:R-:W-:Y:S02]  /*0ce0*/  IMAD R91, R11, R91, R0 ;  /* 0x0000005b0b5b7224 */ /* 0x000fe400078e0200 */
[----:B------:R-:W-:Y:S02]  /*0cf0*/  IMAD R4, R3, R24, R4 ;  /* 0x0000001803047224 */ /* 0x000fe400078e0204 */
[----:B------:R-:W-:-:S03]  /*0d00*/  IMAD.MOV.U32 R0, RZ, RZ, 0x1 ;  /* 0x00000001ff007424 */ /* 0x000fc600078e00ff */
[----:B------:R-:W-:Y:S02]  /*0d10*/  SEL R92, R4, R91, !P3 ;  /* 0x0000005b045c7207 */ /* 0x000fe40005800000 */
[----:B------:R-:W-:-:S07]  /*0d20*/  SEL R91, R91, R4, !P3 ;  /* 0x000000045b5b7207 */ /* 0x000fce0005800000 */
.L_x_5:
[----:B------:R-:W-:-:S08]  /*0d30*/  NOP ;  /* 0x0000000000007918 */ /* 0x000fd00000000000 */
[----:B------:R-:W0:Y:S02]  /*0d40*/  USETMAXREG.TRY_ALLOC.CTAPOOL UP0, 0xe8 ;  /* 0x000000e8000079c8 */ /* 0x000e240008000600 */
[----:B0-----:R-:W-:-:S13]  /*0d50*/  PLOP3.LUT P0, PT, PT, PT, UP0, 0x80, 0x0 ;  /* 0x000000000000781c */ /* 0x001fda0003f0f008 */
[----:B------:R-:W-:Y:S05]  /*0d60*/  @!P0 BRA `(.L_x_5) ;  /* 0xfffffffc00f08947 */ /* 0x000fea000383ffff */
[----:B------:R-:W-:Y:S01]  /*0d70*/  ULDC.64 UR4, c[0x0][0x598] ;  /* 0x0001660000047ab9 */ /* 0x000fe20000000a00 */
[----:B------:R-:W-:Y:S01]  /*0d80*/  ULDC.64 UR36, c[0x0][0x208] ;  /* 0x0000820000247ab9 */ /* 0x000fe20000000a00 */
[----:B------:R-:W-:-:S04]  /*0d90*/  ISETP.NE.U32.AND P0, PT, RZ, UR4, PT ;  /* 0x00000004ff007c0c */ /* 0x000fc8000bf05070 */
[----:B------:R-:W-:-:S13]  /*0da0*/  ISETP.NE.AND.EX P0, PT, RZ, UR5, PT, P0 ;  /* 0x00000005ff007c0c */ /* 0x000fda000bf05300 */
[----:B------:R-:W-:Y:S05]  /*0db0*/  @!P0 BRA `(.L_x_8) ;  /* 0x00000000001c8947 */ /* 0x000fea0003800000 */
[----:B------:R-:W0:Y:S02]  /*0dc0*/  LDC.64 R4, c[0x0][0x598] ;  /* 0x00016600ff047b82 */ /* 0x000e240000000a00 */
[----:B0-----:R-:W2:Y:S02]  /*0dd0*/  LDG.E.64 R4, desc[UR36][R4.64] ;  /* 0x0000002404047981 */ /* 0x001ea4000c1e1b00 */
[----:B--2---:R-:W-:-:S04]  /*0de0*/  ISETP.NE.U32.AND P0, PT, R4, RZ, PT ;  /* 0x000000ff0400720c */ /* 0x004fc80003f05070 */
[----:B------:R-:W-:-:S13]  /*0df0*/  ISETP.NE.AND.EX P0, PT, R5, RZ, PT, P0 ;  /* 0x000000ff0500720c */ /* 0x000fda0003f05300 */
[----:B------:R-:W-:Y:S05]  /*0e00*/  @!P0 BRA `(.L_x_8) ;  /* 0x0000000000088947 */ /* 0x000fea0003800000 */
[----:B------:R0:W5:Y:S01]  /*0e10*/  LD.E R23, desc[UR36][R4.64] ;  /* 0x0000002404177980 */ /* 0x000162000c101900 */
[----:B------:R-:W-:Y:S05]  /*0e20*/  BRA `(.L_x_9) ;  /* 0x0000000000247947 */ /* 0x000fea0003800000 */
.L_x_8:
[----:B------:R-:W-:Y:S02]  /*0e30*/  ULDC.64 UR4, c[0x0][0x588] ;  /* 0x0001620000047ab9 */ /* 0x000fe40000000a00 */
[----:B------:R-:W-:-:S04]  /*0e40*/  ISETP.NE.U32.AND P0, PT, RZ, UR4, PT ;  /* 0x00000004ff007c0c */ /* 0x000fc8000bf05070 */
[----:B------:R-:W-:-:S13]  /*0e50*/  ISETP.NE.AND.EX P0, PT, RZ, UR5, PT, P0 ;  /* 0x00000005ff007c0c */ /* 0x000fda000bf05300 */
[----:B------:R-:W-:Y:S05]  /*0e60*/  @!P0 BRA `(.L_x_10) ;  /* 0x00000000000c8947 */ /* 0x000fea0003800000 */
[----:B------:R-:W0:Y:S02]  /*0e70*/  LDC.64 R4, c[0x0][0x588] ;  /* 0x00016200ff047b82 */ /* 0x000e240000000a00 */
[----:B0-----:R1:W5:Y:S01]  /*0e80*/  LDG.E R23, desc[UR36][R4.64] ;  /* 0x0000002404177981 */ /* 0x001362000c1e1900 */
[----:B------:R-:W-:Y:S05]  /*0e90*/  BRA `(.L_x_9) ;  /* 0x0000000000087947 */ /* 0x000fea0003800000 */
.L_x_10:
[----:B------:R-:W-:Y:S02]  /*0ea0*/  ULDC UR4, c[0x0][0x580] ;  /* 0x0001600000047ab9 */ /* 0x000fe40000000800 */
[----:B------:R-:W-:-:S07]  /*0eb0*/  IMAD.U32 R23, RZ, RZ, UR4 ;  /* 0x00000004ff177e24 */ /* 0x000fce000f8e00ff */
.L_x_9:
[----:B------:R-:W-:Y:S02]  /*0ec0*/  ULDC.64 UR4, c[0x0][0x5a0] ;  /* 0x0001680000047ab9 */ /* 0x000fe40000000a00 */
[----:B------:R-:W-:-:S04]  /*0ed0*/  ISETP.NE.U32.AND P0, PT, RZ, UR4, PT ;  /* 0x00000004ff007c0c */ /* 0x000fc8000bf05070 */
[----:B------:R-:W-:-:S13]  /*0ee0*/  ISETP.NE.AND.EX P0, PT, RZ, UR5, PT, P0 ;  /* 0x00000005ff007c0c */ /* 0x000fda000bf05300 */
[----:B------:R-:W-:Y:S05]  /*0ef0*/  @!P0 BRA `(.L_x_11) ;  /* 0x00000000001c8947 */ /* 0x000fea0003800000 */
[----:B01----:R-:W0:Y:S02]  /*0f00*/  LDC.64 R4, c[0x0][0x5a0] ;  /* 0x00016800ff047b82 */ /* 0x003e240000000a00 */
[----:B0-----:R-:W2:Y:S02]  /*0f10*/  LDG.E.64 R4, desc[UR36][R4.64] ;  /* 0x0000002404047981 */ /* 0x001ea4000c1e1b00 */
[----:B--2---:R-:W-:-:S04]  /*0f20*/  ISETP.NE.U32.AND P0, PT, R4, RZ, PT ;  /* 0x000000ff0400720c */ /* 0x004fc80003f05070 */
[----:B------:R-:W-:-:S13]  /*0f30*/  ISETP.NE.AND.EX P0, PT, R5, RZ, PT, P0 ;  /* 0x000000ff0500720c */ /* 0x000fda0003f05300 */
[----:B------:R-:W-:Y:S05]  /*0f40*/  @!P0 BRA `(.L_x_11) ;  /* 0x0000000000088947 */ /* 0x000fea0003800000 */
[----:B------:R0:W5:Y:S01]  /*0f50*/  LD.E R88, desc[UR36][R4.64] ;  /* 0x0000002404587980 */ /* 0x000162000c101900 */
[----:B------:R-:W-:Y:S05]  /*0f60*/  BRA `(.L_x_12) ;  /* 0x0000000000247947 */ /* 0x000fea0003800000 */
.L_x_11:
[----:B------:R-:W-:Y:S02]  /*0f70*/  ULDC.64 UR4, c[0x0][0x590] ;  /* 0x0001640000047ab9 */ /* 0x000fe40000000a00 */
[----:B------:R-:W-:-:S04]  /*0f80*/  ISETP.NE.U32.AND P0, PT, RZ, UR4, PT ;  /* 0x00000004ff007c0c */ /* 0x000fc8000bf05070 */
[----:B------:R-:W-:-:S13]  /*0f90*/  ISETP.NE.AND.EX P0, PT, RZ, UR5, PT, P0 ;  /* 0x00000005ff007c0c */ /* 0x000fda000bf05300 */
[----:B------:R-:W-:Y:S05]  /*0fa0*/  @!P0 BRA `(.L_x_13) ;  /* 0x00000000000c8947 */ /* 0x000fea0003800000 */
[----:B01----:R-:W0:Y:S02]  /*0fb0*/  LDC.64 R4, c[0x0][0x590] ;  /* 0x00016400ff047b82 */ /* 0x003e240000000a00 */
[----:B0-----:R1:W5:Y:S01]  /*0fc0*/  LDG.E R88, desc[UR36][R4.64] ;  /* 0x0000002404587981 */ /* 0x001362000c1e1900 */
[----:B------:R-:W-:Y:S05]  /*0fd0*/  BRA `(.L_x_12) ;  /* 0x0000000000087947 */ /* 0x000fea0003800000 */
.L_x_13:
[----:B------:R-:W-:Y:S02]  /*0fe0*/  ULDC UR4, c[0x0][0x584] ;  /* 0x0001610000047ab9 */ /* 0x000fe40000000800 */
[----:B------:R-:W-:-:S07]  /*0ff0*/  IMAD.U32 R88, RZ, RZ, UR4 ;  /* 0x00000004ff587e24 */ /* 0x000fce000f8e00ff */
.L_x_12:
[----:B------:R-:W-:-:S13]  /*1000*/  LOP3.LUT P0, RZ, R0, 0xff, RZ, 0xc0, !PT ;  /* 0x000000ff00ff7812 */ /* 0x000fda000780c0ff */
[----:B------:R-:W-:Y:S05]  /*1010*/  @!P0 EXIT ;  /* 0x000000000000894d */ /* 0x000fea0003800000 */
[----:B------:R-:W-:Y:S01]  /*1020*/  ULDC UR4, c[0x0][0x28c] ;  /* 0x0000a30000047ab9 */ /* 0x000fe20000000800 */
[----:B------:R-:W-:Y:S01]  /*1030*/  LOP3.LUT R90, R19, 0x1, RZ, 0xfc, !PT ;  /* 0x00000001135a7812 */ /* 0x000fe200078efcff */
[----:B------:R-:W-:Y:S01]  /*1040*/  UIADD3 UR4, UR4, 0x1f, URZ ;  /* 0x0000001f04047890 */ /* 0x000fe2000fffe03f */
[----:B------:R-:W-:Y:S01]  /*1050*/  UMOV UR38, URZ ;  /* 0x0000003f00267c82 */ /* 0x000fe20008000000 */
[----:B------:R-:W-:Y:S02]  /*1060*/  UMOV UR39, URZ ;  /* 0x0000003f00277c82 */ /* 0x000fe40008000000 */
[----:B------:R-:W-:-:S04]  /*1070*/  USHF.R.S32.HI UR5, URZ, 0x1f, UR4 ;  /* 0x0000001f3f057899 */ /* 0x000fc80008011404 */
[----:B------:R-:W-:-:S04]  /*1080*/  ULEA.HI UR5, UR5, UR4, URZ, 0x5 ;  /* 0x0000000405057291 */ /* 0x000fc8000f8f283f */
[----:B------:R-:W-:-:S12]  /*1090*/  USHF.R.S32.HI UR40, URZ, 0x5, UR5 ;  /* 0x000000053f287899 */ /* 0x000fd80008011405 */
.L_x_159:
[----:B------:R-:W-:Y:S01]  /*10a0*/  LOP3.LUT R0, R18, 0x80, RZ, 0xc0, !PT ;  /* 0x0000008012007812 */ /* 0x000fe200078ec0ff */
[----:B--2---:R-:W2:Y:S01]  /*10b0*/  S2UR UR7, SR_CgaCtaId ;  /* 0x00000000000779c3 */ /* 0x004ea20000008800 */
[----:B------:R-:W-:Y:S02]  /*10c0*/  UMOV UR6, 0x400 ;  /* 0x0000040000067882 */ /* 0x000fe40000000000 */
[----:B------:R-:W-:-:S06]  /*10d0*/  SHF.R.U32.HI R0, RZ, 0x7, R0 ;  /* 0x00000007ff007819 */ /* 0x000fcc0000011600 */
[----:B---3--:R-:W3:Y:S01]  /*10e0*/  SHFL.IDX PT, R0, R0, RZ, 0x1f ;  /* 0x00001fff00007589 */ /* 0x008ee200000e0000 */
[----:B--2---:R-:W-:Y:S01]  /*10f0*/  ULEA UR42, UR7, UR6, 0x18 ;  /* 0x00000006072a7291 */ /* 0x004fe2000f8ec03f */
[----:B---3--:R-:W-:-:S13]  /*1100*/  R2UR UR4, R0 ;  /* 0x00000000000472ca */ /* 0x008fda00000e0000 */
[----:B------:R-:W-:-:S04]  /*1110*/  ULEA.HI UR5, UR4, UR4, URZ, 0x1 ;  /* 0x0000000404057291 */ /* 0x000fc8000f8f083f */
[----:B------:R-:W-:-:S04]  /*1120*/  ULOP3.LUT UR5, UR5, 0xffffe, URZ, 0xc0, !UPT ;  /* 0x000ffffe05057892 */ /* 0x000fc8000f8ec03f */
[----:B------:R-:W-:-:S03]  /*1130*/  UIADD3 UR5, UR4, -UR5, URZ ;  /* 0x8000000504057290 */ /* 0x000fc6000fffe03f */
[----:B------:R-:W-:Y:S01]  /*1140*/  ULDC UR4, c[0x0][0x28c] ;  /* 0x0000a30000047ab9 */ /* 0x000fe20000000800 */
[----:B------:R-:W-:Y:S01]  /*1150*/  ULEA UR5, UR5, UR42, 0xc ;  /* 0x0000002a05057291 */ /* 0x000fe2000f8e603f */
[----:B------:R-:W-:-:S03]  /*1160*/  ISETP.LT.AND P0, PT, RZ, UR4, PT ;  /* 0x00000004ff007c0c */ /* 0x000fc6000bf01270 */
[----:B------:R-:W-:-:S04]  /*1170*/  UIADD3 UR5, UR5, 0x200, URZ ;  /* 0x0000020005057890 */ /* 0x000fc8000fffe03f */
[----:B------:R-:W-:-:S04]  /*1180*/  USHF.R.U32.HI UR5, URZ, 0x4, UR5 ;  /* 0x000000043f057899 */ /* 0x000fc80008011605 */
[----:B------:R-:W-:Y:S02]  /*1190*/  ULOP3.LUT UR41, UR5, 0x3fff, URZ, 0xc0, !UPT ;  /* 0x00003fff05297892 */ /* 0x000fe4000f8ec03f */
[----:B-1--45:R-:W-:Y:S10]  /*11a0*/  @P0 BRA `(.L_x_14) ;  /* 0x0000000000400947 */ /* 0x032ff40003800000 */
[----:B------:R-:W-:Y:S01]  /*11b0*/  MOV R0, 0x0 ;  /* 0x0000000000007802 */ /* 0x000fe20000000f00 */
[----:B------:R-:W-:Y:S01]  /*11c0*/  ULDC.64 UR4, c[0x4][0x68] ;  /* 0x01001a0000047ab9 */ /* 0x000fe20000000a00 */
[----:B------:R-:W-:Y:S01]  /*11d0*/  ULDC.64 UR6, c[0x4][0x8] ;  /* 0x0100020000067ab9 */ /* 0x000fe20000000a00 */
[----:B01----:R-:W-:Y:S01]  /*11e0*/  IMAD.U32 R4, RZ, RZ, UR4 ;  /* 0x00000004ff047e24 */ /* 0x003fe2000f8e00ff */
[----:B------:R0:W1:Y:S01]  /*11f0*/  LDC.64 R14, c[0x4][R0] ;  /* 0x01000000000e7b82 */ /* 0x0000620000000a00 */
[----:B------:R-:W-:Y:S01]  /*1200*/  IMAD.U32 R5, RZ, RZ, UR5 ;  /* 0x00000005ff057e24 */ /* 0x000fe2000f8e00ff */
[----:B------:R-:W-:Y:S01]  /*1210*/  ULDC.64 UR4, c[0x4][0x70] ;  /* 0x01001c0000047ab9 */ /* 0x000fe20000000a00 */
[----:B------:R-:W-:Y:S02]  /*1220*/  IMAD.U32 R10, RZ, RZ, UR6 ;  /* 0x00000006ff0a7e24 */ /* 0x000fe4000f8e00ff */
[----:B------:R-:W-:Y:S02]  /*1230*/  IMAD.U32 R6, RZ, RZ, UR4 ;  /* 0x00000004ff067e24 */ /* 0x000fe4000f8e00ff */
[----:B------:R-:W-:-:S02]  /*1240*/  IMAD.U32 R7, RZ, RZ, UR5 ;  /* 0x00000005ff077e24 */ /* 0x000fc4000f8e00ff */
[----:B------:R-:W-:Y:S02]  /*1250*/  IMAD.U32 R11, RZ, RZ, UR7 ;  /* 0x00000007ff0b7e24 */ /* 0x000fe4000f8e00ff */
[----:B------:R-:W-:Y:S02]  /*1260*/  IMAD.MOV.U32 R8, RZ, RZ, 0x1e1 ;  /* 0x000001e1ff087424 */ /* 0x000fe400078e00ff */
[----:B------:R-:W-:Y:S02]  /*1270*/  IMAD.MOV.U32 R12, RZ, RZ, 0x1 ;  /* 0x00000001ff0c7424 */ /* 0x000fe400078e00ff */
[----:B0-----:R-:W-:-:S07]  /*1280*/  IMAD.MOV.U32 R13, RZ, RZ, RZ ;  /* 0x000000ffff0d7224 */ /* 0x001fce00078e00ff */
[----:B------:R-:W-:-:S07]  /*1290*/  LEPC R20, `(.L_x_14) ;  /* 0x000000001014794e */ /* 0x000fce0000000000 */
[----:B-1---5:R-:W-:Y:S05]  /*12a0*/  CALL.ABS.NOINC R14 ;  /* 0x000000000e007343 */ /* 0x022fea0003c00000 */
.L_x_14:
[----:B------:R-:W-:-:S13]  /*12b0*/  ISETP.NE.AND P0, PT, R90, 0x3, PT ;  /* 0x000000035a00780c */ /* 0x000fda0003f05270 */
[----:B------:R-:W-:Y:S05]  /*12c0*/  @!P0 BRA `(.L_x_15) ;  /* 0x0000000000048947 */ /* 0x000fea0003800000 */
[----:B------:R-:W-:Y:S01]  /*12d0*/  BPT.TRAP 0x1 ;  /* 0x000000040000795c */ /* 0x000fe20000300000 */
.L_x_15:
[----:B------:R-:W-:Y:S02]  /*12e0*/  IMAD.U32 R3, RZ, RZ, UR39 ;  /* 0x00000027ff037e24 */ /* 0x000fe4000f8e00ff */
[----:B------:R-:W-:-:S03]  /*12f0*/  IMAD.U32 R0, RZ, RZ, UR38 ;  /* 0x00000026ff007e24 */ /* 0x000fc6000f8e00ff */
[----:B------:R-:W-:Y:S02]  /*1300*/  LEA R3, R3, UR42, 0x3 ;  /* 0x0000002a03037c11 */ /* 0x000fe4000f8e18ff */
[----:B------:R-:W-:-:S04]  /*1310*/  SHF.L.U32 R0, R0, 0x1f, RZ ;  /* 0x0000001f00007819 */ /* 0x000fc800000006ff */
[----:B------:R2:W3:Y:S01]  /*1320*/  SYNCS.PHASECHK.TRANS64.TRYWAIT P1, [R3+URZ], R0 ;  /* 0x00000000030075a7 */ /* 0x0004e2000802017f */
[----:B------:R-:W-:Y:S05]  /*1330*/  @!P0 BRA `(.L_x_16) ;  /* 0x0000000000048947 */ /* 0x000fea0003800000 */
[----:B------:R-:W-:Y:S01]  /*1340*/  BPT.TRAP 0x1 ;  /* 0x000000040000795c */ /* 0x000fe20000300000 */
.L_x_16:
[----:B---3--:R-:W-:Y:S05]  /*1350*/  @P1 BRA `(.L_x_17) ;  /* 0x0000000000081947 */ /* 0x008fea0003800000 */
[----:B------:R-:W3:Y:S02]  /*1360*/  SYNCS.PHASECHK.TRANS64.TRYWAIT P1, [R3+URZ], R0 ;  /* 0x00000000030075a7 */ /* 0x000ee4000802017f */
[----:B---3--:R-:W-:Y:S05]  /*1370*/  @!P1 BRA `(.L_x_18) ;  /* 0x0000006c00209947 */ /* 0x008fea0003800000 */
.L_x_17:
[----:B------:R-:W-:-:S04]  /*1380*/  UISETP.LT.AND UP0, UPT, UR40, 0x1, UPT ;  /* 0x000000012800788c */ /* 0x000fc8000bf01270 */
[----:B------:R-:W-:-:S04]  /*1390*/  USEL UR4, UR40, 0x1, UP0 ;  /* 0x0000000128047887 */ /* 0x000fc80008000000 */
[----:B------:R-:W-:-:S06]  /*13a0*/  UIADD3 UR4, UR40, -UR4, URZ ;  /* 0x8000000428047290 */ /* 0x000fcc000fffe03f */
[----:B--23--:R-:W-:Y:S01]  /*13b0*/  IMAD.U32 R0, RZ, RZ, UR4 ;  /* 0x00000004ff007e24 */ /* 0x00cfe2000f8e00ff */
[----:B------:R-:W-:Y:S05]  /*13c0*/  WARPSYNC.ALL ;  /* 0x0000000000007948 */ /* 0x000fea0003800000 */
[----:B------:R-:W-:Y:S01]  /*13d0*/  ISETP.GE.AND P1, PT, R0, 0x1, PT ;  /* 0x000000010000780c */ /* 0x000fe20003f26270 */
[----:B------:R-:W-:Y:S01]  /*13e0*/  UIADD3 UR4, UR42, 0x1c200, URZ ;  /* 0x0001c2002a047890 */ /* 0x000fe2000fffe03f */
[----:B------:R-:W-:Y:S01]  /*13f0*/  WARPGROUP.ARRIVE ;  /* 0x00000000000079c5 */ /* 0x000fe20000000000 */
[----:B------:R-:W-:Y:S01]  /*1400*/  UMOV UR5, 0x40000040 ;  /* 0x4000004000057882 */ /* 0x000fe20000000000 */
[----:B------:R-:W-:Y:S01]  /*1410*/  UMOV UR7, 0x80000020 ;  /* 0x8000002000077882 */ /* 0x000fe20000000000 */
[----:B------:R-:W-:-:S04]  /*1420*/  USHF.R.U32.HI UR4, URZ, 0x4, UR4 ;  /* 0x000000043f047899 */ /* 0x000fc80008011604 */
[----:B------:R-:W-:-:S04]  /*1430*/  ULOP3.LUT UR4, UR4, 0x3fff, URZ, 0xc0, !UPT ;  /* 0x00003fff04047892 */ /* 0x000fc8000f8ec03f */
[----:B------:R-:W-:Y:S02]  /*1440*/  ULOP3.LUT UR10, UR4, 0x10000, URZ, 0xfc, !UPT ;  /* 0x00010000040a7892 */ /* 0x000fe4000f8efc3f */
[----:B------:R-:W-:Y:S02]  /*1450*/  ULEA UR4, UR39, UR41, 0x9 ;  /* 0x0000002927047291 */ /* 0x000fe4000f8e483f */
[----:B------:R-:W-:-:S09]  /*1460*/  ULEA UR6, UR39, UR10, 0x9 ;  /* 0x0000000a27067291 */ /* 0x000fd2000f8e483f */
[----:B------:R-:W-:Y:S01]  /*1470*/  HGMMA.64x128x16.F32 R24, gdesc[UR4].tnspA, RZ, !UPT, gsb0 ;  /* 0x21e00000041879f0 */ /* 0x000fe2000c0008ff */
[----:B------:R-:W-:Y:S02]  /*1480*/  UIADD3 UR4, UR4, 0x80, URZ ;  /* 0x0000008004047890 */ /* 0x000fe4000fffe03f */
[----:B------:R-:W-:Y:S01]  /*1490*/  UIADD3 UR6, UR6, 0x2, URZ ;  /* 0x0000000206067890 */ /* 0x000fe2000fffe03f */
[----:B------:R-:W-:Y:S01]  /*14a0*/  UMOV UR5, 0x40000040 ;  /* 0x4000004000057882 */ /* 0x000fe20000000000 */
[----:B------:R-:W-:Y:S01]  /*14b0*/  UMOV UR7, 0x80000020 ;  /* 0x8000002000077882 */ /* 0x000fe20000000000 */
[----:B------:R-:W-:Y:S02]  /*14c0*/  WARPGROUP.DEPBAR.LE gsb0, 0x0 ;  /* 0x00008000000079c5 */ /* 0x000fe40000010000 */
[----:B------:R-:W-:-:S06]  /*14d0*/  WARPGROUP.ARRIVE ;  /* 0x00000000000079c5 */ /* 0x000fcc0000000000 */
[----:B------:R-:W-:Y:S03]  /*14e0*/  HGMMA.64x128x16.F32 R24, gdesc[UR4].tnspA, R24, gsb0 ;  /* 0x21e00000041879f0 */ /* 0x000fe60008000818 */
[----:B------:R-:W-:Y:S02]  /*14f0*/  WARPGROUP.DEPBAR.LE gsb0, 0x0 ;  /* 0x00008000000079c5 */ /* 0x000fe40000010000 */
[----:B------:R-:W-:Y:S05]  /*1500*/  @!P1 BRA `(.L_x_19) ;  /* 0x0000000000d89947 */ /* 0x000fea0003800000 */
[----:B------:R-:W-:Y:S02]  /*1510*/  UIADD3 UR4, UR39, 0x1, URZ ;  /* 0x0000000127047890 */ /* 0x000fe4000fffe03f */
[----:B------:R-:W-:Y:S02]  /*1520*/  UMOV UR9, UR39 ;  /* 0x0000002700097c82 */ /* 0x000fe40008000000 */
[----:B------:R-:W-:-:S04]  /*1530*/  UISETP.NE.AND UP0, UPT, UR4, 0xe, UPT ;  /* 0x0000000e0400788c */ /* 0x000fc8000bf05270 */
[----:B------:R-:W-:Y:S02]  /*1540*/  USEL UR5, URZ, 0x1, UP0 ;  /* 0x000000013f057887 */ /* 0x000fe40008000000 */
[----:B------:R-:W-:Y:S02]  /*1550*/  USEL UR8, UR4, URZ, UP0 ;  /* 0x0000003f04087287 */ /* 0x000fe40008000000 */
[----:B------:R-:W-:-:S06]  /*1560*/  ULOP3.LUT UR5, UR38, UR5, URZ, 0x3c, !UPT ;  /* 0x0000000526057292 */ /* 0x000fcc000f8e3c3f */
[----:B01----:R-:W-:-:S07]  /*1570*/  IMAD.U32 R5, RZ, RZ, UR5 ;  /* 0x00000005ff057e24 */ /* 0x003fce000f8e00ff */
.L_x_26:
[----:B01----:R-:W-:Y:S05]  /*1580*/  @!P0 BRA `(.L_x_20) ;  /* 0x0000000000048947 */ /* 0x003fea0003800000 */
[----:B------:R-:W-:Y:S01]  /*1590*/  BPT.TRAP 0x1 ;  /* 0x000000040000795c */ /* 0x000fe20000300000 */
.L_x_20:
[----:B------:R-:W0:Y:S01]  /*15a0*/  S2UR UR5, SR_CgaCtaId ;  /* 0x00000000000579c3 */ /* 0x000e220000008800 */
[----:B------:R-:W-:Y:S01]  /*15b0*/  UMOV UR4, 0x400 ;  /* 0x0000040000047882 */ /* 0x000fe20000000000 */
[----:B------:R-:W-:Y:S01]  /*15c0*/  SHF.L.U32 R3, R5, 0x1f, RZ ;  /* 0x0000001f05037819 */ /* 0x000fe200000006ff */
[----:B0-----:R-:W-:-:S04]  /*15d0*/  ULEA UR11, UR5, UR4, 0x18 ;  /* 0x00000004050b7291 */ /* 0x001fc8000f8ec03f */
[----:B------:R-:W-:-:S09]  /*15e0*/  ULEA UR4, UR8, UR11, 0x3 ;  /* 0x0000000b08047291 */ /* 0x000fd2000f8e183f */
[----:B------:R0:W1:Y:S01]  /*15f0*/  SYNCS.PHASECHK.TRANS64.TRYWAIT P1, [UR4], R3 ;  /* 0x00000003ff0075a7 */ /* 0x0000620008020144 */
[----:B------:R-:W-:Y:S05]  /*1600*/  @!P0 BRA `(.L_x_21) ;  /* 0x0000000000048947 */ /* 0x000fea0003800000 */
[----:B------:R-:W-:Y:S01]  /*1610*/  BPT.TRAP 0x1 ;  /* 0x000000040000795c */ /* 0x000fe20000300000 */
.L_x_21:
[----:B-1----:R-:W-:Y:S05]  /*1620*/  @P1 BRA `(.L_x_22) ;  /* 0x0000000000081947 */ /* 0x002fea0003800000 */
[----:B------:R-:W1:Y:S02]  /*1630*/  SYNCS.PHASECHK.TRANS64.TRYWAIT P1, [UR4], R3 ;  /* 0x00000003ff0075a7 */ /* 0x000e640008020144 */
[----:B-1----:R-:W-:Y:S05]  /*1640*/  @!P1 BRA `(.L_x_23) ;  /* 0x0000006800809947 */ /* 0x002fea0003800000 */
.L_x_22:
[----:B------:R-:W-:Y:S01]  /*1650*/  ULEA UR4, UR8, UR41, 0x9 ;  /* 0x0000002908047291 */ /* 0x000fe2000f8e483f */
[----:B------:R-:W-:Y:S01]  /*1660*/  WARPGROUP.ARRIVE ;  /* 0x00000000000079c5 */ /* 0x000fe20000000000 */
[----:B------:R-:W-:Y:S01]  /*1670*/  ULEA UR6, UR8, UR10, 0x9 ;  /* 0x0000000a08067291 */ /* 0x000fe2000f8e483f */
[----:B------:R-:W-:Y:S01]  /*1680*/  UMOV UR5, 0x40000040 ;  /* 0x4000004000057882 */ /* 0x000fe20000000000 */
[----:B------:R-:W-:-:S07]  /*1690*/  UMOV UR7, 0x80000020 ;  /* 0x8000002000077882 */ /* 0x000fce0000000000 */
[----:B------:R-:W-:Y:S01]  /*16a0*/  HGMMA.64x128x16.F32 R24, gdesc[UR4].tnspA, R24, gsb0 ;  /* 0x21e00000041879f0 */ /* 0x000fe20008000818 */
        /* <DEDUP_REMOVED lines=9> */
[----:B------:R-:W-:Y:S01]  /*1740*/  BPT.TRAP 0x1 ;  /* 0x000000040000795c */ /* 0x000fe20000300000 */
.L_x_24:
[----:B------:R-:W-:Y:S01]  /*1750*/  ULEA UR4, UR9, UR11, 0x3 ;  /* 0x0000000b09047291 */ /* 0x000fe2000f8e183f */
[----:B------:R-:W-:-:S03]  /*1760*/  ISETP.GT.U32.AND P1, PT, R19, 0x1, PT ;  /* 0x000000011300780c */ /* 0x000fc60003f24070 */
[----:B------:R-:W-:-:S04]  /*1770*/  UIADD3 UR4, UR4, 0x70, URZ ;  /* 0x0000007004047890 */ /* 0x000fc8000fffe03f */
[----:B------:R-:W-:-:S09]  /*1780*/  UPRMT UR4, URZ, 0x654, UR4 ;  /* 0x000006543f047896 */ /* 0x000fd20008000004 */
[----:B------:R-:W-:Y:S01]  /*1790*/  SYNCS.ARRIVE.TRANS64.RED.A1T0 RZ, [UR4], RZ ;  /* 0x000000ffffff79a7 */ /* 0x000fe20008100404 */
[----:B------:R-:W-:Y:S05]  /*17a0*/  @P1 BRA `(.L_x_25) ;  /* 0x0000000000041947 */ /* 0x000fea0003800000 */
[----:B------:R-:W-:Y:S01]  /*17b0*/  BPT.TRAP 0x1 ;  /* 0x000000040000795c */ /* 0x000fe20000300000 */
.L_x_25:
[----:B------:R-:W-:Y:S01]  /*17c0*/  UIADD3 UR8, UR8, 0x1, URZ ;  /* 0x0000000108087890 */ /* 0x000fe2000fffe03f */
[C---:B------:R-:W-:Y:S01]  /*17d0*/  ISETP.GT.AND P1, PT, R0.reuse, 0x1, PT ;  /* 0x000000010000780c */ /* 0x040fe20003f24270 */
[----:B------:R-:W-:Y:S01]  /*17e0*/  UIADD3 UR9, UR9, 0x1, URZ ;  /* 0x0000000109097890 */ /* 0x000fe2000fffe03f */
[----:B------:R-:W-:Y:S01]  /*17f0*/  VIADD R0, R0, 0xffffffff ;  /* 0xffffffff00007836 */ /* 0x000fe20000000000 */
[----:B------:R-:W-:Y:S02]  /*1800*/  UISETP.NE.AND UP0, UPT, UR8, 0xe, UPT ;  /* 0x0000000e0800788c */ /* 0x000fe4000bf05270 */
[----:B------:R-:W-:Y:S02]  /*1810*/  UISETP.NE.AND UP1, UPT, UR9, 0xe, UPT ;  /* 0x0000000e0900788c */ /* 0x000fe4000bf25270 */
[----:B------:R-:W-:Y:S02]  /*1820*/  USEL UR4, URZ, 0x1, UP0 ;  /* 0x000000013f047887 */ /* 0x000fe40008000000 */
[----:B------:R-:W-:-:S02]  /*1830*/  USEL UR8, UR8, URZ, UP0 ;  /* 0x0000003f08087287 */ /* 0x000fc40008000000 */
[----:B------:R-:W-:Y:S02]  /*1840*/  USEL UR9, UR9, URZ, UP1 ;  /* 0x0000003f09097287 */ /* 0x000fe40008800000 */
[----:B------:R-:W-:Y:S01]  /*1850*/  LOP3.LUT R5, R5, UR4, RZ, 0x3c, !PT ;  /* 0x0000000405057c12 */ /* 0x000fe2000f8e3cff */
[----:B------:R-:W-:Y:S09]  /*1860*/  @P1 BRA `(.L_x_26) ;  /* 0xfffffffc00441947 */ /* 0x000ff2000383ffff */
.L_x_19:
[----:B------:R-:W2:Y:S02]  /*1870*/  LDC R0, c[0x0][0x28c] ;  /* 0x0000a300ff007b82 */ /* 0x000ea40000000800 */
[----:B--2---:R-:W-:-:S13]  /*1880*/  ISETP.GE.AND P1, PT, R0, 0x1, PT ;  /* 0x000000010000780c */ /* 0x004fda0003f26270 */
[----:B------:R-:W-:Y:S05]  /*1890*/  @!P1 BRA `(.L_x_27) ;  /* 0x00000000004c9947 */ /* 0x000fea0003800000 */
[----:B------:R-:W-:Y:S05]  /*18a0*/  @!P0 BRA `(.L_x_28) ;  /* 0x0000000000048947 */ /* 0x000fea0003800000 */
[----:B------:R-:W-:Y:S01]  /*18b0*/  BPT.TRAP 0x1 ;  /* 0x000000040000795c */ /* 0x000fe20000300000 */
.L_x_28:
[----:B------:R-:W-:Y:S01]  /*18c0*/  UISETP.LT.AND UP0, UPT, UR40, 0x1, UPT ;  /* 0x000000012800788c */ /* 0x000fe2000bf01270 */
[----:B------:R-:W2:Y:S01]  /*18d0*/  S2UR UR7, SR_CgaCtaId ;  /* 0x00000000000779c3 */ /* 0x000ea20000008800 */
[----:B------:R-:W-:Y:S02]  /*18e0*/  ISETP.GT.U32.AND P0, PT, R19, 0x1, PT ;  /* 0x000000011300780c */ /* 0x000fe40003f04070 */
[----:B------:R-:W-:-:S04]  /*18f0*/  USEL UR6, UR40, 0x1, UP0 ;  /* 0x0000000128067887 */ /* 0x000fc80008000000 */
[----:B------:R-:W-:-:S04]  /*1900*/  UIADD3 UR6, UR39, UR40, -UR6 ;  /* 0x0000002827067290 */ /* 0x000fc8000fffe806 */
[----:B------:R-:W-:-:S04]  /*1910*/  USHF.R.U32.HI UR4, URZ, 0x1, UR6 ;  /* 0x000000013f047899 */ /* 0x000fc80008011606 */
[----:B------:R-:W-:-:S04]  /*1920*/  UIMAD.WIDE.U32 UR4, UR4, -0x6db6db6d, URZ ;  /* 0x92492493040478a5 */ /* 0x000fc8000f8e003f */
[----:B------:R-:W-:-:S03]  /*1930*/  USHF.R.U32.HI UR4, URZ, 0x2, UR5 ;  /* 0x000000023f047899 */ /* 0x000fc60008011605 */
[----:B------:R-:W-:Y:S01]  /*1940*/  UMOV UR5, 0x400 ;  /* 0x0000040000057882 */ /* 0x000fe20000000000 */
[----:B------:R-:W-:Y:S02]  /*1950*/  UIMAD UR6, UR4, -0xe, UR6 ;  /* 0xfffffff2040678a4 */ /* 0x000fe4000f8e0206 */
[----:B--2---:R-:W-:-:S04]  /*1960*/  ULEA UR5, UR7, UR5, 0x18 ;  /* 0x0000000507057291 */ /* 0x004fc8000f8ec03f */
[----:B------:R-:W-:-:S04]  /*1970*/  ULEA UR6, UR6, UR5, 0x3 ;  /* 0x0000000506067291 */ /* 0x000fc8000f8e183f */
[----:B------:R-:W-:-:S04]  /*1980*/  UIADD3 UR6, UR6, 0x70, URZ ;  /* 0x0000007006067890 */ /* 0x000fc8000fffe03f */
[----:B------:R-:W-:-:S09]  /*1990*/  UPRMT UR6, URZ, 0x654, UR6 ;  /* 0x000006543f067896 */ /* 0x000fd20008000006 */
[----:B------:R-:W-:Y:S01]  /*19a0*/  SYNCS.ARRIVE.TRANS64.RED.A1T0 RZ, [UR6], RZ ;  /* 0x000000ffffff79a7 */ /* 0x000fe20008100406 */
[----:B------:R-:W-:Y:S05]  /*19b0*/  @P0 BRA `(.L_x_27) ;  /* 0x0000000000040947 */ /* 0x000fea0003800000 */
[----:B------:R-:W-:Y:S01]  /*19c0*/  BPT.TRAP 0x1 ;  /* 0x000000040000795c */ /* 0x000fe20000300000 */
.L_x_27:
[----:B------:R-:W2:Y:S01]  /*19d0*/  LDC R6, c[0x0][0x288] ;  /* 0x0000a200ff067b82 */ /* 0x000ea20000000800 */
[----:B------:R-:W-:Y:S01]  /*19e0*/  LOP3.LUT R0, R22, 0x1, RZ, 0xc0, !PT ;  /* 0x0000000116007812 */ /* 0x000fe200078ec0ff */
[----:B------:R-:W-:Y:S01]  /*19f0*/  IMAD.SHL.U32 R13, R92, 0x80, RZ ;  /* 0x000000805c0d7824 */ /* 0x000fe200078e00ff */
[----:B01----:R-:W-:Y:S01]  /*1a00*/  SHF.R.U32.HI R3, RZ, 0x2, R18 ;  /* 0x00000002ff037819 */ /* 0x003fe20000011612 */
[----:B------:R-:W-:Y:S01]  /*1a10*/  UIADD3 UR39, UR40, UR39, URZ ;  /* 0x0000002728277290 */ /* 0x000fe2000fffe03f */
[----:B------:R-:W-:Y:S01]  /*1a20*/  LOP3.LUT R4, R18, 0x60, RZ, 0xc0, !PT ;  /* 0x0000006012047812 */ /* 0x000fe200078ec0ff */
[----:B------:R-:W-:Y:S01]  /*1a30*/  IMAD.SHL.U32 R8, R0, 0x40, RZ ;  /* 0x0000004000087824 */ /* 0x000fe200078e00ff */
[----:B------:R-:W-:Y:S01]  /*1a40*/  LOP3.LUT R5, R18, 0x3, RZ, 0xc0, !PT ;  /* 0x0000000312057812 */ /* 0x000fe200078ec0ff */
[----:B------:R-:W-:Y:S01]  /*1a50*/  UISETP.GT.U32.AND UP0, UPT, UR39, 0xd, UPT ;  /* 0x0000000d2700788c */ /* 0x000fe2000bf04070 */
[----:B------:R-:W-:Y:S01]  /*1a60*/  LOP3.LUT R3, R3, 0x7, RZ, 0xc0, !PT ;  /* 0x0000000703037812 */ /* 0x000fe200078ec0ff */
[----:B------:R-:W-:Y:S01]  /*1a70*/  ULDC UR7, c[0x0][0x284] ;  /* 0x0000a10000077ab9 */ /* 0x000fe20000000800 */
[----:B------:R-:W-:Y:S01]  /*1a80*/  SHF.R.U32.HI R4, RZ, 0x1, R4 ;  /* 0x00000001ff047819 */ /* 0x000fe20000011604 */
[----:B------:R-:W-:Y:S01]  /*1a90*/  USHF.R.U32.HI UR4, URZ, 0x1, UR39 ;  /* 0x000000013f047899 */ /* 0x000fe20008011627 */
[----:B------:R-:W-:Y:S01]  /*1aa0*/  SHF.R.S32.HI R21, RZ, 0x1f, R89 ;  /* 0x0000001fff157819 */ /* 0x000fe20000011459 */
[----:B------:R-:W-:Y:S01]  /*1ab0*/  UISETP.LT.U32.AND UP0, UPT, UR40, 0xe, UP0 ;  /* 0x0000000e2800788c */ /* 0x000fe20008701070 */
[--C-:B------:R-:W-:Y:S01]  /*1ac0*/  IADD3 R7, RZ, -R4, -R3.reuse ;  /* 0x80000004ff077210 */ /* 0x100fe20007ffe803 */
[----:B------:R-:W-:Y:S01]  /*1ad0*/  UISETP.GE.U32.AND UP1, UPT, UR40, 0xe, UPT ;  /* 0x0000000e2800788c */ /* 0x000fe2000bf26070 */
[----:B------:R-:W-:Y:S01]  /*1ae0*/  LOP3.LUT R3, R8, 0x40, R3, 0xe2, !PT ;  /* 0x0000004008037812 */ /* 0x000fe200078ee203 */
[----:B------:R-:W-:Y:S01]  /*1af0*/  IMAD.SHL.U32 R8, R18, 0x2, RZ ;  /* 0x0000000212087824 */ /* 0x000fe200078e00ff */
[----:B------:R-:W-:Y:S01]  /*1b00*/  ULDC.64 UR8, c[0x0][0x5d0] ;  /* 0x0001740000087ab9 */ /* 0x000fe20000000a00 */
[----:B------:R-:W-:Y:S01]  /*1b10*/  UIMAD.WIDE.U32 UR4, UR4, -0x6db6db6d, URZ ;  /* 0x92492493040478a5 */ /* 0x000fe2000f8e003f */
[----:B------:R-:W-:Y:S01]  /*1b20*/  IMAD.WIDE R10, R91, 0x80, RZ ;  /* 0x000000805b0a7825 */ /* 0x000fe200078e02ff */
[----:B------:R-:W-:Y:S01]  /*1b30*/  USEL UR6, URZ, 0x1, !UP0 ;  /* 0x000000013f067887 */ /* 0x000fe2000c000000 */
[----:B------:R-:W-:Y:S01]  /*1b40*/  LOP3.LUT R8, R13, 0x6, R8, 0xf8, !PT ;  /* 0x000000060d087812 */ /* 0x000fe200078ef808 */
[----:B------:R-:W-:Y:S01]  /*1b50*/  USHF.R.U32.HI UR4, URZ, 0x2, UR5 ;  /* 0x000000023f047899 */ /* 0x000fe20008011605 */
[----:B--2---:R-:W-:Y:S01]  /*1b60*/  IMAD R12, R5, -0x2, R6 ;  /* 0xfffffffe050c7824 */ /* 0x004fe200078e0206 */
[----:B------:R-:W-:Y:S01]  /*1b70*/  ISETP.GE.AND P0, PT, R13, R6, PT ;  /* 0x000000060d00720c */ /* 0x000fe20003f06270 */
[----:B------:R-:W-:Y:S01]  /*1b80*/  IMAD.SHL.U32 R5, R91, 0x80, RZ ;  /* 0x000000805b057824 */ /* 0x000fe200078e00ff */
[----:B------:R-:W-:Y:S01]  /*1b90*/  SHF.R.S32.HI R9, RZ, 0x1f, R8 ;  /* 0x0000001fff097819 */ /* 0x000fe20000011408 */
[----:B------:R-:W-:Y:S01]  /*1ba0*/  IMAD R6, R21, UR8, RZ ;  /* 0x0000000815067c24 */ /* 0x000fe2000f8e02ff */
[----:B------:R-:W-:Y:S01]  /*1bb0*/  ULOP3.LUT UR38, UR38, UR6, URZ, 0x3c, !UPT ;  /* 0x0000000626267292 */ /* 0x000fe2000f8e3c3f */
[----:B------:R-:W-:Y:S01]  /*1bc0*/  IMAD R0, R0, -0x40, R7 ;  /* 0xffffffc000007824 */ /* 0x000fe200078e0207 */
[----:B------:R-:W-:Y:S01]  /*1bd0*/  ISETP.GE.OR P0, PT, R5, UR7, P0 ;  /* 0x0000000705007c0c */ /* 0x000fe20008706670 */
[C---:B------:R-:W-:Y:S01]  /*1be0*/  IMAD R15, R89.reuse, UR9, R6 ;  /* 0x00000009590f7c24 */ /* 0x040fe2000f8e0206 */
[----:B------:R-:W-:Y:S01]  /*1bf0*/  LOP3.LUT R105, R10, R3, R4, 0xfe, !PT ;  /* 0x000000030a697212 */ /* 0x000fe200078efe04 */
[----:B------:R-:W-:Y:S01]  /*1c00*/  IMAD.WIDE.U32 R6, R89, UR8, R8 ;  /* 0x0000000859067c25 */ /* 0x000fe2000f8e0008 */
[----:B------:R-:W-:Y:S01]  /*1c10*/  UIMAD UR39, UR4, -0xe, UR39 ;  /* 0xfffffff2042778a4 */ /* 0x000fe2000f8e0227 */
[----:B------:R-:W-:Y:S01]  /*1c20*/  IADD3 R3, -R5, UR7, R0 ;  /* 0x0000000705037c10 */ /* 0x000fe2000fffe100 */
[----:B------:R-:W-:Y:S01]  /*1c30*/  @UP1 ULOP3.LUT UR38, UR38, 0x1, UR4, 0x78, !UPT ;  /* 0x0000000126261892 */ /* 0x000fe2000f8e7804 */
[----:B------:R-:W-:-:S02]  /*1c40*/  IMAD.IADD R7, R7, 0x1, R15 ;  /* 0x0000000107077824 */ /* 0x000fc400078e020f */
[----:B------:R-:W-:Y:S02]  /*1c50*/  IMAD.IADD R4, R12, 0x1, -R13 ;  /* 0x000000010c047824 */ /* 0x000fe400078e0a0d */
[----:B------:R-:W-:Y:S02]  /*1c60*/  IMAD.MOV.U32 R0, RZ, RZ, -0x1 ;  /* 0xffffffffff007424 */ /* 0x000fe400078e00ff */
[----:B------:R-:W-:Y:S05]  /*1c70*/  @P0 BRA `(.L_x_29) ;  /* 0x0000004000240947 */ /* 0x000fea0003800000 */
[----:B------:R-:W0:Y:S01]  /*1c80*/  LDC.64 R98, c[0x0][0x5c8] ;  /* 0x00017200ff627b82 */ /* 0x000e220000000a00 */
[----:B-----5:R-:W-:Y:S01]  /*1c90*/  FSETP.NEU.AND P0, PT, R88, RZ, PT ;  /* 0x000000ff5800720b */ /* 0x020fe20003f0d000 */
[----:B------:R-:W-:Y:S01]  /*1ca0*/  BSSY B0, `(.L_x_29) ;  /* 0x0000406000007945 */ /* 0x000fe20003800000 */
[----:B------:R-:W-:-:S04]  /*1cb0*/  ISETP.GT.AND P2, PT, R4, RZ, PT ;  /* 0x000000ff0400720c */ /* 0x000fc80003f44270 */
[----:B------:R-:W-:Y:S01]  /*1cc0*/  ISETP.GT.AND P1, PT, R3, RZ, P2 ;  /* 0x000000ff0300720c */ /* 0x000fe20001724270 */
[-C--:B0-----:R-:W-:Y:S02]  /*1cd0*/  IMAD R12, R11, R98.reuse, RZ ;  /* 0x000000620b0c7224 */ /* 0x081fe400078e02ff */
[----:B------:R-:W-:-:S04]  /*1ce0*/  IMAD.WIDE.U32 R92, R105, R98, R6 ;  /* 0x00000062695c7225 */ /* 0x000fc800078e0006 */
[----:B------:R-:W-:-:S04]  /*1cf0*/  IMAD R5, R105, R99, R12 ;  /* 0x0000006369057224 */ /* 0x000fc800078e020c */
[----:B------:R-:W-:Y:S01]  /*1d00*/  IMAD.IADD R91, R93, 0x1, R5 ;  /* 0x000000015d5b7824 */ /* 0x000fe200078e0205 */
[----:B------:R-:W-:Y:S06]  /*1d10*/  @!P0 BRA `(.L_x_30) ;  /* 0x0000002c00288947 */ /* 0x000fec0003800000 */
[----:B------:R-:W0:Y:S01]  /*1d20*/  LDC.64 R96, c[0x0][0x5b8] ;  /* 0x00016e00ff607b82 */ /* 0x000e220000000a00 */
[----:B------:R-:W-:-:S07]  /*1d30*/  ULDC.64 UR4, c[0x0][0x5c0] ;  /* 0x0001700000047ab9 */ /* 0x000fce0000000a00 */
[----:B------:R-:W1:Y:S08]  /*1d40*/  LDC.64 R100, c[0x0][0x5b0] ;  /* 0x00016c00ff647b82 */ /* 0x000e700000000a00 */
[----:B------:R-:W2:Y:S01]  /*1d50*/  LDC.64 R102, c[0x0][0x5a8] ;  /* 0x00016a00ff667b82 */ /* 0x000ea20000000a00 */
[-C--:B0-----:R-:W-:Y:S02]  /*1d60*/  IMAD R6, R21, R96.reuse, RZ ;  /* 0x0000006015067224 */ /* 0x081fe400078e02ff */
[----:B------:R-:W-:-:S04]  /*1d70*/  IMAD.WIDE.U32 R94, R89, R96, R8 ;  /* 0x00000060595e7225 */ /* 0x000fc800078e0008 */
[----:B------:R-:W-:Y:S02]  /*1d80*/  IMAD R93, R89, R97, R6 ;  /* 0x00000061595d7224 */ /* 0x000fe400078e0206 */
[-C--:B-1----:R-:W-:Y:S02]  /*1d90*/  IMAD R10, R11, R100.reuse, RZ ;  /* 0x000000640b0a7224 */ /* 0x082fe400078e02ff */
[----:B------:R-:W-:Y:S02]  /*1da0*/  IMAD.IADD R13, R95, 0x1, R93 ;  /* 0x000000015f0d7824 */ /* 0x000fe400078e025d */
[----:B------:R-:W-:Y:S02]  /*1db0*/  IMAD.MOV.U32 R12, RZ, RZ, R94 ;  /* 0x000000ffff0c7224 */ /* 0x000fe400078e005e */
[C---:B------:R-:W-:Y:S02]  /*1dc0*/  IMAD R97, R105.reuse, R101, R10 ;  /* 0x0000006569617224 */ /* 0x040fe400078e020a */
[----:B------:R-:W-:-:S04]  /*1dd0*/  IMAD.WIDE.U32 R6, R105, R100, R12 ;  /* 0x0000006469067225 */ /* 0x000fc800078e000c */
[----:B------:R-:W-:Y:S01]  /*1de0*/  IMAD.IADD R5, R7, 0x1, R97 ;  /* 0x0000000107057824 */ /* 0x000fe200078e0261 */
[----:B--2---:R-:W-:-:S04]  /*1df0*/  LEA R14, P0, R6, R102, 0x1 ;  /* 0x00000066060e7211 */ /* 0x004fc800078008ff */
[----:B------:R-:W-:-:S05]  /*1e00*/  LEA.HI.X R15, R6, R103, R5, 0x1, P0 ;  /* 0x00000067060f7211 */ /* 0x000fca00000f0c05 */
[----:B------:R0:W2:Y:S01]  /*1e10*/  @P1 LDG.E.LTC128B.U16 R5, desc[UR36][R14.64] ;  /* 0x000000240e051981 */ /* 0x0000a2000c1e1520 */
[----:B------:R-:W-:Y:S01]  /*1e20*/  LEA R10, P0, R92, UR4, 0x1 ;  /* 0x000000045c0a7c11 */ /* 0x000fe2000f8008ff */
[----:B------:R-:W-:Y:S01]  /*1e30*/  IMAD.WIDE.U32 R6, R105, R100, R8 ;  /* 0x0000006469067225 */ /* 0x000fe200078e0008 */
[----:B------:R-:W-:Y:S03]  /*1e40*/  BSSY B1, `(.L_x_31) ;  /* 0x0000012000017945 */ /* 0x000fe60003800000 */
[----:B------:R-:W-:Y:S02]  /*1e50*/  IMAD.IADD R7, R97, 0x1, R7 ;  /* 0x0000000161077824 */ /* 0x000fe400078e0207 */
[----:B------:R-:W-:Y:S01]  /*1e60*/  IMAD.WIDE.U32 R20, R89, R96, R6 ;  /* 0x0000006059147225 */ /* 0x000fe200078e0006 */
[----:B0-----:R-:W-:-:S03]  /*1e70*/  SHF.L.U64.HI R15, R100, 0x3, R101 ;  /* 0x00000003640f7819 */ /* 0x001fc60000010265 */
[----:B------:R-:W-:Y:S01]  /*1e80*/  IMAD.IADD R7, R93, 0x1, R21 ;  /* 0x000000015d077824 */ /* 0x000fe200078e0215 */
[----:B------:R-:W-:Y:S01]  /*1e90*/  LEA R6, P4, R20, R102, 0x1 ;  /* 0x0000006614067211 */ /* 0x000fe200078808ff */
[----:B------:R-:W-:-:S03]  /*1ea0*/  IMAD.SHL.U32 R14, R100, 0x8, RZ ;  /* 0x00000008640e7824 */ /* 0x000fc600078e00ff */
[----:B------:R-:W-:Y:S01]  /*1eb0*/  LEA.HI.X R7, R20, R103, R7, 0x1, P4 ;  /* 0x0000006714077211 */ /* 0x000fe200020f0c07 */
[----:B--2---:R-:W-:-:S05]  /*1ec0*/  HADD2.F32 R11, -RZ, R5.H0_H0 ;  /* 0x20000005ff0b7230 */ /* 0x004fca0000004100 */
[----:B------:R-:W-:-:S04]  /*1ed0*/  FMUL R11, R11, R88 ;  /* 0x000000580b0b7220 */ /* 0x000fc80000400000 */
[----:B------:R-:W-:Y:S01]  /*1ee0*/  FFMA R24, R24, R23, R11 ;  /* 0x0000001718187223 */ /* 0x000fe2000000000b */
[----:B------:R-:W-:Y:S02]  /*1ef0*/  LEA.HI.X R11, R92, UR5, R91, 0x1, P0 ;  /* 0x000000055c0b7c11 */ /* 0x000fe400080f0c5b */
[----:B------:R-:W-:Y:S02]  /*1f00*/  ISETP.GT.AND P0, PT, R4, 0x1, PT ;  /* 0x000000010400780c */ /* 0x000fe40003f04270 */
[----:B------:R-:W-:Y:S02]  /*1f10*/  F2FP.F16.F32.PACK_AB R24, RZ, R24 ;  /* 0x00000018ff18723e */ /* 0x000fe400000000ff */
[----:B------:R-:W-:-:S03]  /*1f20*/  ISETP.GT.AND P3, PT, R3, RZ, P0 ;  /* 0x000000ff0300720c */ /* 0x000fc60000764270 */
[----:B------:R0:W-:Y:S10]  /*1f30*/  @P1 STG.E.U16 desc[UR36][R10.64], R24 ;  /* 0x000000180a001986 */ /* 0x0001f4000c101524 */
[----:B------:R-:W-:Y:S05]  /*1f40*/  @!P3 BRA `(.L_x_32) ;  /* 0x000000000004b947 */ /* 0x000fea0003800000 */
[----:B------:R1:W5:Y:S02]  /*1f50*/  LDG.E.LTC128B.U16 R5, desc[UR36][R6.64+0x2] ;  /* 0x0000022406057981 */ /* 0x000364000c1e1520 */
.L_x_32:
[----:B------:R-:W-:Y:S05]  /*1f60*/  BSYNC B1 ;  /* 0x0000000000017941 */ /* 0x000fea0003800000 */
.L_x_31:
[----:B-----5:R-:W-:Y:S01]  /*1f70*/  HADD2.F32 R91, -RZ, R5.H0_H0 ;  /* 0x20000005ff5b7230 */ /* 0x020fe20000004100 */
[----:B------:R-:W-:Y:S01]  /*1f80*/  ISETP.GT.AND P2, PT, R3, 0x8, P2 ;  /* 0x000000080300780c */ /* 0x000fe20001744270 */
[----:B------:R-:W-:Y:S01]  /*1f90*/  IMAD.WIDE.U32 R20, R105, R100, R14 ;  /* 0x0000006469147225 */ /* 0x000fe200078e000e */
[----:B0-----:R-:W-:-:S03]  /*1fa0*/  PRMT R24, R5, 0x7610, R24 ;  /* 0x0000761005187816 */ /* 0x001fc60000000018 */
[----:B------:R-:W-:Y:S01]  /*1fb0*/  FMUL R12, R91, R88 ;  /* 0x000000585b0c7220 */ /* 0x000fe20000400000 */
[----:B------:R-:W-:Y:S01]  /*1fc0*/  IMAD.IADD R97, R97, 0x1, R21 ;  /* 0x0000000161617824 */ /* 0x000fe200078e0215 */
[----:B------:R-:W-:Y:S02]  /*1fd0*/  IADD3 R94, P1, R94, R20, RZ ;  /* 0x000000145e5e7210 */ /* 0x000fe40007f3e0ff */
[----:B------:R-:W-:-:S03]  /*1fe0*/  FFMA R12, R25, R23, R12 ;  /* 0x00000017190c7223 */ /* 0x000fc6000000000c */
[----:B------:R-:W-:Y:S01]  /*1ff0*/  IMAD.X R13, R97, 0x1, R13, P1 ;  /* 0x00000001610d7824 */ /* 0x000fe200008e060d */
[C---:B------:R-:W-:Y:S02]  /*2000*/  LEA R14, P1, R94.reuse, R102, 0x1 ;  /* 0x000000665e0e7211 */ /* 0x040fe400078208ff */
[----:B------:R-:W-:Y:S02]  /*2010*/  F2FP.F16.F32.PACK_AB R12, RZ, R12 ;  /* 0x0000000cff0c723e */ /* 0x000fe400000000ff */
[----:B------:R-:W-:Y:S02]  /*2020*/  LEA.HI.X R15, R94, R103, R13, 0x1, P1 ;  /* 0x000000675e0f7211 */ /* 0x000fe400008f0c0d */
[----:B------:R-:W-:-:S05]  /*2030*/  PRMT R21, R12, 0x7610, R21 ;  /* 0x000076100c157816 */ /* 0x000fca0000000015 */
[----:B------:R0:W-:Y:S04]  /*2040*/  @P3 STG.E.U16 desc[UR36][R10.64+0x2], R21 ;  /* 0x000002150a003986 */ /* 0x0001e8000c101524 */
[----:B------:R-:W2:Y:S01]  /*2050*/  @P2 LDG.E.LTC128B.U16 R24, desc[UR36][R14.64] ;  /* 0x000000240e182981 */ /* 0x000ea2000c1e1520 */
[----:B------:R-:W-:Y:S01]  /*2060*/  IADD3 R20, P1, R8, R20, RZ ;  /* 0x0000001408147210 */ /* 0x000fe20007f3e0ff */
[----:B------:R-:W-:Y:S01]  /*2070*/  BSSY B1, `(.L_x_33) ;  /* 0x0000011000017945 */ /* 0x000fe20003800000 */
[C---:B------:R-:W-:Y:S02]  /*2080*/  SHF.L.U64.HI R13, R98.reuse, 0x4, R99 ;  /* 0x00000004620d7819 */ /* 0x040fe40000010263 */
[----:B------:R-:W-:Y:S01]  /*2090*/  ISETP.GT.AND P0, PT, R3, 0x8, P0 ;  /* 0x000000080300780c */ /* 0x000fe20000704270 */
[----:B0-----:R-:W-:Y:S01]  /*20a0*/  IMAD.X R21, R9, 0x1, R97, P1 ;  /* 0x0000000109157824 */ /* 0x001fe200008e0661 */
[----:B------:R-:W-:Y:S01]  /*20b0*/  LEA R12, P1, R98, R10, 0x4 ;  /* 0x0000000a620c7211 */ /* 0x000fe200078220ff */
[----:B------:R-:W-:-:S04]  /*20c0*/  IMAD.WIDE.U32 R20, R89, R96, R20 ;  /* 0x0000006059147225 */ /* 0x000fc800078e0014 */
[----:B------:R-:W-:Y:S01]  /*20d0*/  IMAD.X R13, R13, 0x1, R11, P1 ;  /* 0x000000010d0d7824 */ /* 0x000fe200008e060b */
[----:B------:R-:W-:Y:S01]  /*20e0*/  LEA R8, P3, R20, R102, 0x1 ;  /* 0x0000006614087211 */ /* 0x000fe200078608ff */
[----:B------:R-:W-:-:S05]  /*20f0*/  IMAD.IADD R9, R93, 0x1, R21 ;  /* 0x000000015d097824 */ /* 0x000fca00078e0215 */
[----:B------:R-:W-:Y:S01]  /*2100*/  LEA.HI.X R9, R20, R103, R9, 0x1, P3 ;  /* 0x0000006714097211 */ /* 0x000fe200018f0c09 */
[----:B--2---:R-:W-:-:S05]  /*2110*/  HADD2.F32 R5, -RZ, R24.H0_H0 ;  /* 0x20000018ff057230 */ /* 0x004fca0000004100 */
[----:B------:R-:W-:-:S04]  /*2120*/  FMUL R5, R5, R88 ;  /* 0x0000005805057220 */ /* 0x000fc80000400000 */
[----:B------:R-:W-:-:S05]  /*2130*/  FFMA R5, R26, R23, R5 ;  /* 0x000000171a057223 */ /* 0x000fca0000000005 */
[----:B------:R-:W-:-:S05]  /*2140*/  F2FP.F16.F32.PACK_AB R5, RZ, R5 ;  /* 0x00000005ff05723e */ /* 0x000fca00000000ff */
[----:B------:R0:W-:Y:S01]  /*2150*/  @P2 STG.E.U16 desc[UR36][R12.64], R5 ;  /* 0x000000050c002986 */ /* 0x0001e2000c101524 */
[----:B------:R-:W-:Y:S05]  /*2160*/  @!P0 BRA `(.L_x_34) ;  /* 0x0000000000048947 */ /* 0x000fea0003800000 */
[----:B------:R2:W5:Y:S02]  /*2170*/  LDG.E.LTC128B.U16 R24, desc[UR36][R8.64+0x2] ;  /* 0x0000022408187981 */ /* 0x000564000c1e1520 */
.L_x_34:
[----:B------:R-:W-:Y:S05]  /*2180*/  BSYNC B1 ;  /* 0x0000000000017941 */ /* 0x000fea0003800000 */
.L_x_33:
[----:B0----5:R-:W-:Y:S01]  /*2190*/  HADD2.F32 R5, -RZ, R24.H0_H0 ;  /* 0x20000018ff057230 */ /* 0x021fe20000004100 */
[----:B------:R-:W-:Y:S01]  /*21a0*/  ISETP.GT.AND P1, PT, R4, 0x8, PT ;  /* 0x000000080400780c */ /* 0x000fe20003f24270 */
[----:B------:R-:W-:Y:S03]  /*21b0*/  BSSY B1, `(.L_x_35) ;  /* 0x0000008000017945 */ /* 0x000fe60003800000 */
[----:B------:R-:W-:Y:S01]  /*21c0*/  FMUL R14, R5, R88 ;  /* 0x00000058050e7220 */ /* 0x000fe20000400000 */
[----:B------:R-:W-:-:S03]  /*21d0*/  ISETP.GT.AND P2, PT, R3, RZ, P1 ;  /* 0x000000ff0300720c */ /* 0x000fc60000f44270 */
[----:B------:R-:W-:-:S05]  /*21e0*/  FFMA R14, R27, R23, R14 ;  /* 0x000000171b0e7223 */ /* 0x000fca000000000e */
[----:B------:R-:W-:-:S05]  /*21f0*/  F2FP.F16.F32.PACK_AB R14, RZ, R14 ;  /* 0x0000000eff0e723e */ /* 0x000fca00000000ff */
[----:B------:R0:W-:Y:S01]  /*2200*/  @P0 STG.E.U16 desc[UR36][R12.64+0x2], R14 ;  /* 0x0000020e0c000986 */ /* 0x0001e2000c101524 */
[----:B------:R-:W-:Y:S05]  /*2210*/  @!P2 BRA `(.L_x_36) ;  /* 0x000000000004a947 */ /* 0x000fea0003800000 */
[----:B------:R3:W5:Y:S02]  /*2220*/  LDG.E.LTC128B.U16 R24, desc[UR36][R6.64+0x10] ;  /* 0x0000102406187981 */ /* 0x000764000c1e1520 */
.L_x_36:
[----:B------:R-:W-:Y:S05]  /*2230*/  BSYNC B1 ;  /* 0x0000000000017941 */ /* 0x000fea0003800000 */
.L_x_35:
[----:B-----5:R-:W-:Y:S01]  /*2240*/  HADD2.F32 R5, -RZ, R24.H0_H0 ;  /* 0x20000018ff057230 */ /* 0x020fe20000004100 */
        /* <DEDUP_REMOVED lines=9> */
.L_x_38:
[----:B------:R-:W-:Y:S05]  /*22e0*/  BSYNC B1 ;  /* 0x0000000000017941 */ /* 0x000fea0003800000 */
.L_x_37:
[----:B----45:R-:W-:Y:S01]  /*22f0*/  HADD2.F32 R5, -RZ, R24.H0_H0 ;  /* 0x20000018ff057230 */ /* 0x030fe20000004100 */
[----:B------:R-:W-:Y:S01]  /*2300*/  ISETP.GT.AND P1, PT, R3, 0x8, P1 ;  /* 0x000000080300780c */ /* 0x000fe20000f24270 */
[----:B------:R-:W-:Y:S03]  /*2310*/  BSSY B1, `(.L_x_39) ;  /* 0x0000007000017945 */ /* 0x000fe60003800000 */
[----:B0-----:R-:W-:-:S04]  /*2320*/  FMUL R14, R5, R88 ;  /* 0x00000058050e7220 */ /* 0x001fc80000400000 */
[----:B------:R-:W-:-:S05]  /*2330*/  FFMA R14, R29, R23, R14 ;  /* 0x000000171d0e7223 */ /* 0x000fca000000000e */
[----:B------:R-:W-:-:S05]  /*2340*/  F2FP.F16.F32.PACK_AB R14, RZ, R14 ;  /* 0x0000000eff0e723e */ /* 0x000fca00000000ff */
[----:B------:R0:W-:Y:S01]  /*2350*/  @P3 STG.E.U16 desc[UR36][R10.64+0x12], R14 ;  /* 0x0000120e0a003986 */ /* 0x0001e2000c101524 */
[----:B------:R-:W-:Y:S05]  /*2360*/  @!P1 BRA `(.L_x_40) ;  /* 0x0000000000049947 */ /* 0x000fea0003800000 */
[----:B------:R4:W5:Y:S02]  /*2370*/  LDG.E.LTC128B.U16 R24, desc[UR36][R8.64+0x10] ;  /* 0x0000102408187981 */ /* 0x000964000c1e1520 */
.L_x_40:
[----:B------:R-:W-:Y:S05]  /*2380*/  BSYNC B1 ;  /* 0x0000000000017941 */ /* 0x000fea0003800000 */
.L_x_39:
[----:B-----5:R-:W-:Y:S01]  /*2390*/  HADD2.F32 R5, -RZ, R24.H0_H0 ;  /* 0x20000018ff057230 */ /* 0x020fe20000004100 */
[----:B------:R-:W-:Y:S01]  /*23a0*/  ISETP.GT.AND P0, PT, R3, 0x8, P0 ;  /* 0x000000080300780c */ /* 0x000fe20000704270 */
[----:B------:R-:W-:Y:S03]  /*23b0*/  BSSY B1, `(.L_x_41) ;  /* 0x0000007000017945 */ /* 0x000fe60003800000 */
[----:B------:R-:W-:-:S04]  /*23c0*/  FMUL R5, R5, R88 ;  /* 0x0000005805057220 */ /* 0x000fc80000400000 */
[----:B------:R-:W-:-:S05]  /*23d0*/  FFMA R5, R30, R23, R5 ;  /* 0x000000171e057223 */ /* 0x000fca0000000005 */
[----:B------:R-:W-:-:S05]  /*23e0*/  F2FP.F16.F32.PACK_AB R5, RZ, R5 ;  /* 0x00000005ff05723e */ /* 0x000fca00000000ff */
[----:B------:R0:W-:Y:S01]  /*23f0*/  @P1 STG.E.U16 desc[UR36][R12.64+0x10], R5 ;  /* 0x000010050c001986 */ /* 0x0001e2000c101524 */
[----:B------:R-:W-:Y:S05]  /*2400*/  @!P0 BRA `(.L_x_42) ;  /* 0x0000000000048947 */ /* 0x000fea0003800000 */
[----:B------:R0:W5:Y:S02]  /*2410*/  LDG.E.LTC128B.U16 R24, desc[UR36][R8.64+0x12] ;  /* 0x0000122408187981 */ /* 0x000164000c1e1520 */
.L_x_42:
[----:B------:R-:W-:Y:S05]  /*2420*/  BSYNC B1 ;  /* 0x0000000000017941 */ /* 0x000fea0003800000 */
.L_x_41:
        /* <DEDUP_REMOVED lines=10> */
.L_x_44:
[----:B------:R-:W-:Y:S05]  /*24d0*/  BSYNC B1 ;  /* 0x0000000000017941 */ /* 0x000fea0003800000 */
.L_x_43:
        /* <DEDUP_REMOVED lines=10> */
.L_x_46:
[----:B------:R-:W-:Y:S05]  /*2580*/  BSYNC B1 ;  /* 0x0000000000017941 */ /* 0x000fea0003800000 */
.L_x_45:
[----:B0----5:R-:W-:Y:S01]  /*2590*/  HADD2.F32 R5, -RZ, R24.H0_H0 ;  /* 0x20000018ff057230 */ /* 0x021fe20000004100 */
        /* <DEDUP_REMOVED lines=8> */
.L_x_48:
[----:B------:R-:W-:Y:S05]  /*2620*/  BSYNC B1 ;  /* 0x0000000000017941 */ /* 0x000fea0003800000 */
.L_x_47:
        /* <DEDUP_REMOVED lines=9> */
.L_x_50:
[----:B------:R-:W-:Y:S05]  /*26c0*/  BSYNC B1 ;  /* 0x0000000000017941 */ /* 0x000fea0003800000 */
.L_x_49:
        /* <DEDUP_REMOVED lines=10> */
.L_x_52:
[----:B------:R-:W-:Y:S05]  /*2770*/  BSYNC B1 ;  /* 0x0000000000017941 */ /* 0x000fea0003800000 */
.L_x_51:
        /* <DEDUP_REMOVED lines=10> */
.L_x_54:
[----:B------:R-:W-:Y:S05]  /*2820*/  BSYNC B1 ;  /* 0x0000000000017941 */ /* 0x000fea0003800000 */
.L_x_53:
        /* <DEDUP_REMOVED lines=9> */
.L_x_56:
[----:B------:R-:W-:Y:S05]  /*28c0*/  BSYNC B1 ;  /* 0x0000000000017941 */ /* 0x000fea0003800000 */
.L_x_55:
        /* <DEDUP_REMOVED lines=9> */
.L_x_58:
[----:B------:R-:W-:Y:S05]  /*2960*/  BSYNC B1 ;  /* 0x0000000000017941 */ /* 0x000fea0003800000 */
.L_x_57:
        /* <DEDUP_REMOVED lines=10> */
.L_x_60:
[----:B------:R-:W-:Y:S05]  /*2a10*/  BSYNC B1 ;  /* 0x0000000000017941 */ /* 0x000fea0003800000 */
.L_x_59:
        /* <DEDUP_REMOVED lines=10> */
.L_x_62:
[----:B------:R-:W-:Y:S05]  /*2ac0*/  BSYNC B1 ;  /* 0x0000000000017941 */ /* 0x000fea0003800000 */
.L_x_61:
        /* <DEDUP_REMOVED lines=9> */
.L_x_64:
[----:B------:R-:W-:Y:S05]  /*2b60*/  BSYNC B1 ;  /* 0x0000000000017941 */ /* 0x000fea0003800000 */
.L_x_63:
        /* <DEDUP_REMOVED lines=9> */
.L_x_66:
[----:B------:R-:W-:Y:S05]  /*2c00*/  BSYNC B1 ;  /* 0x0000000000017941 */ /* 0x000fea0003800000 */
.L_x_65:
        /* <DEDUP_REMOVED lines=10> */
.L_x_68:
[----:B------:R-:W-:Y:S05]  /*2cb0*/  BSYNC B1 ;  /* 0x0000000000017941 */ /* 0x000fea0003800000 */
.L_x_67:
        /* <DEDUP_REMOVED lines=10> */
.L_x_70:
[----:B------:R-:W-:Y:S05]  /*2d60*/  BSYNC B1 ;  /* 0x0000000000017941 */ /* 0x000fea0003800000 */
.L_x_69:
        /* <DEDUP_REMOVED lines=9> */
.L_x_72:
[----:B------:R-:W-:Y:S05]  /*2e00*/  BSYNC B1 ;  /* 0x0000000000017941 */ /* 0x000fea0003800000 */
.L_x_71:
        /* <DEDUP_REMOVED lines=9> */
.L_x_74:
[----:B------:R-:W-:Y:S05]  /*2ea0*/  BSYNC B1 ;  /* 0x0000000000017941 */ /* 0x000fea0003800000 */
.L_x_73:
        /* <DEDUP_REMOVED lines=10> */
.L_x_76:
[----:B------:R-:W-:Y:S05]  /*2f50*/  BSYNC B1 ;  /* 0x0000000000017941 */ /* 0x000fea0003800000 */
.L_x_75:
        /* <DEDUP_REMOVED lines=10> */
.L_x_78:
[----:B------:R-:W-:Y:S05]  /*3000*/  BSYNC B1 ;  /* 0x0000000000017941 */ /* 0x000fea0003800000 */
.L_x_77:
        /* <DEDUP_REMOVED lines=9> */
.L_x_80:
[----:B------:R-:W-:Y:S05]  /*30a0*/  BSYNC B1 ;  /* 0x0000000000017941 */ /* 0x000fea0003800000 */
.L_x_79:
        /* <DEDUP_REMOVED lines=9> */
.L_x_82:
[----:B------:R-:W-:Y:S05]  /*3140*/  BSYNC B1 ;  /* 0x0000000000017941 */ /* 0x000fea0003800000 */
.L_x_81:
        /* <DEDUP_REMOVED lines=10> */
.L_x_84:
[----:B------:R-:W-:Y:S05]  /*31f0*/  BSYNC B1 ;  /* 0x0000000000017941 */ /* 0x000fea0003800000 */
.L_x_83:
        /* <DEDUP_REMOVED lines=10> */
.L_x_86:
[----:B------:R-:W-:Y:S05]  /*32a0*/  BSYNC B1 ;  /* 0x0000000000017941 */ /* 0x000fea0003800000 */
.L_x_85:
        /* <DEDUP_REMOVED lines=9> */
.L_x_88:
[----:B------:R-:W-:Y:S05]  /*3340*/  BSYNC B1 ;  /* 0x0000000000017941 */ /* 0x000fea0003800000 */
.L_x_87:
        /* <DEDUP_REMOVED lines=9> */
.L_x_90:
[----:B------:R-:W-:Y:S05]  /*33e0*/  BSYNC B1 ;  /* 0x0000000000017941 */ /* 0x000fea0003800000 */
.L_x_89:
        /* <DEDUP_REMOVED lines=10> */
.L_x_92:
[----:B------:R-:W-:Y:S05]  /*3490*/  BSYNC B1 ;  /* 0x0000000000017941 */ /* 0x000fea0003800000 */
.L_x_91:
        /* <DEDUP_REMOVED lines=10> */
.L_x_94:
[----:B------:R-:W-:Y:S05]  /*3540*/  BSYNC B1 ;  /* 0x0000000000017941 */ /* 0x000fea0003800000 */
.L_x_93:
        /* <DEDUP_REMOVED lines=9> */
.L_x_96:
[----:B------:R-:W-:Y:S05]  /*35e0*/  BSYNC B1 ;  /* 0x0000000000017941 */ /* 0x000fea0003800000 */
.L_x_95:
        /* <DEDUP_REMOVED lines=9> */
.L_x_98:
[----:B------:R-:W-:Y:S05]  /*3680*/  BSYNC B1 ;  /* 0x0000000000017941 */ /* 0x000fea0003800000 */
.L_x_97:
        /* <DEDUP_REMOVED lines=10> */
.L_x_100:
[----:B------:R-:W-:Y:S05]  /*3730*/  BSYNC B1 ;  /* 0x0000000000017941 */ /* 0x000fea0003800000 */
.L_x_99:
        /* <DEDUP_REMOVED lines=10> */
.L_x_102:
[----:B------:R-:W-:Y:S05]  /*37e0*/  BSYNC B1 ;  /* 0x0000000000017941 */ /* 0x000fea0003800000 */
.L_x_101:
        /* <DEDUP_REMOVED lines=9> */
.L_x_104:
[----:B------:R-:W-:Y:S05]  /*3880*/  BSYNC B1 ;  /* 0x0000000000017941 */ /* 0x000fea0003800000 */
.L_x_103:
        /* <DEDUP_REMOVED lines=9> */
.L_x_106:
[----:B------:R-:W-:Y:S05]  /*3920*/  BSYNC B1 ;  /* 0x0000000000017941 */ /* 0x000fea0003800000 */
.L_x_105:
        /* <DEDUP_REMOVED lines=10> */
.L_x_108:
[----:B------:R-:W-:Y:S05]  /*39d0*/  BSYNC B1 ;  /* 0x0000000000017941 */ /* 0x000fea0003800000 */
.L_x_107:
        /* <DEDUP_REMOVED lines=10> */
.L_x_110:
[----:B------:R-:W-:Y:S05]  /*3a80*/  BSYNC B1 ;  /* 0x0000000000017941 */ /* 0x000fea0003800000 */
.L_x_109:
        /* <DEDUP_REMOVED lines=9> */
.L_x_112:
[----:B------:R-:W-:Y:S05]  /*3b20*/  BSYNC B1 ;  /* 0x0000000000017941 */ /* 0x000fea0003800000 */
.L_x_111:
        /* <DEDUP_REMOVED lines=9> */
.L_x_114:
[----:B------:R-:W-:Y:S05]  /*3bc0*/  BSYNC B1 ;  /* 0x0000000000017941 */ /* 0x000fea0003800000 */
.L_x_113:
        /* <DEDUP_REMOVED lines=10> */
.L_x_116:
[----:B------:R-:W-:Y:S05]  /*3c70*/  BSYNC B1 ;  /* 0x0000000000017941 */ /* 0x000fea0003800000 */
.L_x_115:
        /* <DEDUP_REMOVED lines=10> */
.L_x_118:
[----:B------:R-:W-:Y:S05]  /*3d20*/  BSYNC B1 ;  /* 0x0000000000017941 */ /* 0x000fea0003800000 */
.L_x_117:
        /* <DEDUP_REMOVED lines=9> */
.L_x_120:
[----:B------:R-:W-:Y:S05]  /*3dc0*/  BSYNC B1 ;  /* 0x0000000000017941 */ /* 0x000fea0003800000 */
.L_x_119:
        /* <DEDUP_REMOVED lines=9> */
.L_x_122:
[----:B------:R-:W-:Y:S05]  /*3e60*/  BSYNC B1 ;  /* 0x0000000000017941 */ /* 0x000fea0003800000 */
.L_x_121:
        /* <DEDUP_REMOVED lines=10> */
.L_x_124:
[----:B------:R-:W-:Y:S05]  /*3f10*/  BSYNC B1 ;  /* 0x0000000000017941 */ /* 0x000fea0003800000 */
.L_x_123:
        /* <DEDUP_REMOVED lines=10> */
.L_x_126:
[----:B------:R-:W-:Y:S05]  /*3fc0*/  BSYNC B1 ;  /* 0x0000000000017941 */ /* 0x000fea0003800000 */
.L_x_125:
        /* <DEDUP_REMOVED lines=9> */
.L_x_128:
[----:B------:R-:W-:Y:S05]  /*4060*/  BSYNC B1 ;  /* 0x0000000000017941 */ /* 0x000fea0003800000 */
.L_x_127:
        /* <DEDUP_REMOVED lines=9> */
.L_x_130:
[----:B------:R-:W-:Y:S05]  /*4100*/  BSYNC B1 ;  /* 0x0000000000017941 */ /* 0x000fea0003800000 */
.L_x_129:
        /* <DEDUP_REMOVED lines=10> */
.L_x_132:
[----:B------:R-:W-:Y:S05]  /*41b0*/  BSYNC B1 ;  /* 0x0000000000017941 */ /* 0x000fea0003800000 */
.L_x_131:
        /* <DEDUP_REMOVED lines=10> */
.L_x_134:
[----:B------:R-:W-:Y:S05]  /*4260*/  BSYNC B1 ;  /* 0x0000000000017941 */ /* 0x000fea0003800000 */
.L_x_133:
        /* <DEDUP_REMOVED lines=9> */
.L_x_136:
[----:B------:R-:W-:Y:S05]  /*4300*/  BSYNC B1 ;  /* 0x0000000000017941 */ /* 0x000fea0003800000 */
.L_x_135:
        /* <DEDUP_REMOVED lines=9> */
.L_x_138:
[----:B------:R-:W-:Y:S05]  /*43a0*/  BSYNC B1 ;  /* 0x0000000000017941 */ /* 0x000fea0003800000 */
.L_x_137:
        /* <DEDUP_REMOVED lines=10> */
.L_x_140:
[----:B------:R-:W-:Y:S05]  /*4450*/  BSYNC B1 ;  /* 0x0000000000017941 */ /* 0x000fea0003800000 */
.L_x_139:
        /* <DEDUP_REMOVED lines=10> */
.L_x_142:
[----:B------:R-:W-:Y:S05]  /*4500*/  BSYNC B1 ;  /* 0x0000000000017941 */ /* 0x000fea0003800000 */
.L_x_141:
        /* <DEDUP_REMOVED lines=9> */
.L_x_144:
[----:B------:R-:W-:Y:S05]  /*45a0*/  BSYNC B1 ;  /* 0x0000000000017941 */ /* 0x000fea0003800000 */
.L_x_143:
        /* <DEDUP_REMOVED lines=9> */
.L_x_146:
[----:B------:R-:W-:Y:S05]  /*4640*/  BSYNC B1 ;  /* 0x0000000000017941 */ /* 0x000fea0003800000 */
.L_x_145:
        /* <DEDUP_REMOVED lines=10> */
.L_x_148:
[----:B------:R-:W-:Y:S05]  /*46f0*/  BSYNC B1 ;  /* 0x0000000000017941 */ /* 0x000fea0003800000 */
.L_x_147:
[----:B-----5:R-:W-:Y:S01]  /*4700*/  HADD2.F32 R5, -RZ, R24.H0_H0 ;  /* 0x20000018ff057230 */ /* 0x020fe20000004100 */
[----:B------:R-:W-:Y:S01]  /*4710*/  ISETP.GT.AND P0, PT, R4, 0x79, PT ;  /* 0x000000790400780c */ /* 0x000fe20003f04270 */
[----:B------:R-:W-:Y:S01]  /*4720*/  @P2 IMAD.MOV.U32 R4, RZ, RZ, R10 ;  /* 0x000000ffff042224 */ /* 0x000fe200078e000a */
[----:B------:R-:W-:Y:S02]  /*4730*/  BSSY B1, `(.L_x_149) ;  /* 0x000000a000017945 */ /* 0x000fe40003800000 */
[----:B------:R-:W-:Y:S01]  /*4740*/  FMUL R5, R5, R88 ;  /* 0x0000005805057220 */ /* 0x000fe20000400000 */
[----:B------:R-:W-:-:S03]  /*4750*/  ISETP.GT.AND P3, PT, R3, RZ, P0 ;  /* 0x000000ff0300720c */ /* 0x000fc60000764270 */
[----:B------:R-:W-:-:S05]  /*4760*/  FFMA R5, R84, R23, R5 ;  /* 0x0000001754057223 */ /* 0x000fca0000000005 */
[----:B------:R-:W-:-:S04]  /*4770*/  F2FP.F16.F32.PACK_AB R5, RZ, R5 ;  /* 0x00000005ff05723e */ /* 0x000fc800000000ff */
[----:B0-----:R-:W-:Y:S01]  /*4780*/  PRMT R14, R5, 0x7610, R14 ;  /* 0x00007610050e7816 */ /* 0x001fe2000000000e */
[----:B------:R-:W-:-:S05]  /*4790*/  @P2 IMAD.MOV.U32 R5, RZ, RZ, R11 ;  /* 0x000000ffff052224 */ /* 0x000fca00078e000b */
[----:B------:R0:W-:Y:S01]  /*47a0*/  @P2 STG.E.U16 desc[UR36][R4.64+0xf0], R14 ;  /* 0x0000f00e04002986 */ /* 0x0001e2000c101524 */
[----:B------:R-:W-:Y:S05]  /*47b0*/  @!P3 BRA `(.L_x_150) ;  /* 0x000000000004b947 */ /* 0x000fea0003800000 */
[----:B------:R0:W5:Y:S02]  /*47c0*/  LDG.E.LTC128B.U16 R24, desc[UR36][R6.64+0xf2] ;  /* 0x0000f22406187981 */ /* 0x000164000c1e1520 */
.L_x_150:
[----:B------:R-:W-:Y:S05]  /*47d0*/  BSYNC B1 ;  /* 0x0000000000017941 */ /* 0x000fea0003800000 */
.L_x_149:
        /* <DEDUP_REMOVED lines=9> */
.L_x_152:
[----:B------:R-:W-:Y:S05]  /*4870*/  BSYNC B1 ;  /* 0x0000000000017941 */ /* 0x000fea0003800000 */
.L_x_151:
[----:B-----5:R-:W-:Y:S01]  /*4880*/  HADD2.F32 R5, -RZ, R24.H0_H0 ;  /* 0x20000018ff057230 */ /* 0x020fe20000004100 */
[----:B------:R-:W-:Y:S01]  /*4890*/  ISETP.GT.AND P0, PT, R3, 0x8, P0 ;  /* 0x000000080300780c */ /* 0x000fe20000704270 */
[----:B0-----:R-:W-:Y:S01]  /*48a0*/  @P1 IMAD.MOV.U32 R4, RZ, RZ, R12 ;  /* 0x000000ffff041224 */ /* 0x001fe200078e000c */
[----:B------:R-:W-:Y:S02]  /*48b0*/  BSSY B1, `(.L_x_153) ;  /* 0x0000009000017945 */ /* 0x000fe40003800000 */
[----:B------:R-:W-:-:S04]  /*48c0*/  FMUL R5, R5, R88 ;  /* 0x0000005805057220 */ /* 0x000fc80000400000 */
[----:B------:R-:W-:-:S05]  /*48d0*/  FFMA R5, R86, R23, R5 ;  /* 0x0000001756057223 */ /* 0x000fca0000000005 */
[----:B------:R-:W-:-:S04]  /*48e0*/  F2FP.F16.F32.PACK_AB R5, RZ, R5 ;  /* 0x00000005ff05723e */ /* 0x000fc800000000ff */
[----:B-1-3--:R-:W-:Y:S01]  /*48f0*/  PRMT R6, R5, 0x7610, R6 ;  /* 0x0000761005067816 */ /* 0x00afe20000000006 */
[----:B------:R-:W-:-:S05]  /*4900*/  @P1 IMAD.MOV.U32 R5, RZ, RZ, R13 ;  /* 0x000000ffff051224 */ /* 0x000fca00078e000d */
[----:B------:R0:W-:Y:S01]  /*4910*/  @P1 STG.E.U16 desc[UR36][R4.64+0xf0], R6 ;  /* 0x0000f00604001986 */ /* 0x0001e2000c101524 */
[----:B------:R-:W-:Y:S05]  /*4920*/  @!P0 BRA `(.L_x_154) ;  /* 0x0000000000048947 */ /* 0x000fea0003800000 */
[----:B------:R1:W5:Y:S02]  /*4930*/  LDG.E.LTC128B.U16 R24, desc[UR36][R8.64+0xf2] ;  /* 0x0000f22408187981 */ /* 0x000364000c1e1520 */
.L_x_154:
[----:B------:R-:W-:Y:S05]  /*4940*/  BSYNC B1 ;  /* 0x0000000000017941 */ /* 0x000fea0003800000 */
.L_x_153:
[----:B------:R-:W-:Y:S05]  /*4950*/  @!P0 BRA `(.L_x_155) ;  /* 0x0000001000e88947 */ /* 0x000fea0003800000 */
[----:B-----5:R-:W-:-:S05]  /*4960*/  HADD2.F32 R3, -RZ, R24.H0_H0 ;  /* 0x20000018ff037230 */ /* 0x020fca0000004100 */
[----:B0-----:R-:W-:-:S04]  /*4970*/  FMUL R4, R3, R88 ;  /* 0x0000005803047220 */ /* 0x001fc80000400000 */
[----:B------:R-:W-:-:S05]  /*4980*/  FFMA R4, R87, R23, R4 ;  /* 0x0000001757047223 */ /* 0x000fca0000000004 */
[----:B------:R-:W-:-:S05]  /*4990*/  F2FP.F16.F32.PACK_AB R4, RZ, R4 ;  /* 0x00000004ff04723e */ /* 0x000fca00000000ff */
[----:B------:R3:W-:Y:S01]  /*49a0*/  STG.E.U16 desc[UR36][R12.64+0xf2], R4 ;  /* 0x0000f2040c007986 */ /* 0x0007e2000c101524 */
[----:B------:R-:W-:Y:S05]  /*49b0*/  BRA `(.L_x_155) ;  /* 0x0000001000d07947 */ /* 0x000fea0003800000 */
.L_x_30:
[----:B------:R-:W-:Y:S01]  /*49c0*/  ISETP.GT.AND P0, PT, R4, 0x1, PT ;  /* 0x000000010400780c */ /* 0x000fe20003f04270 */
[----:B------:R-:W-:Y:S01]  /*49d0*/  ULDC.64 UR4, c[0x0][0x5c0] ;  /* 0x0001700000047ab9 */ /* 0x000fe20000000a00 */
[-C--:B------:R-:W-:Y:S01]  /*49e0*/  FMUL R24, R24, R23.reuse ;  /* 0x0000001718187220 */ /* 0x080fe20000400000 */
[-C--:B------:R-:W-:Y:S01]  /*49f0*/  FMUL R25, R25, R23.reuse ;  /* 0x0000001719197220 */ /* 0x080fe20000400000 */
[----:B------:R-:W-:Y:S01]  /*4a00*/  ISETP.GT.AND P3, PT, R3, RZ, P0 ;  /* 0x000000ff0300720c */ /* 0x000fe20000764270 */
[-C--:B------:R-:W-:Y:S01]  /*4a10*/  FMUL R26, R26, R23.reuse ;  /* 0x000000171a1a7220 */ /* 0x080fe20000400000 */
[----:B------:R-:W-:Y:S01]  /*4a20*/  LEA R6, P4, R92, UR4, 0x1 ;  /* 0x000000045c067c11 */ /* 0x000fe2000f8808ff */
[-C--:B------:R-:W-:Y:S01]  /*4a30*/  FMUL R27, R27, R23.reuse ;  /* 0x000000171b1b7220 */ /* 0x080fe20000400000 */
[----:B------:R-:W-:Y:S01]  /*4a40*/  F2FP.F16.F32.PACK_AB R24, RZ, R24 ;  /* 0x00000018ff18723e */ /* 0x000fe200000000ff */
[-C--:B------:R-:W-:Y:S01]  /*4a50*/  FMUL R28, R28, R23.reuse ;  /* 0x000000171c1c7220 */ /* 0x080fe20000400000 */
[----:B------:R-:W-:Y:S01]  /*4a60*/  LEA.HI.X R7, R92, UR5, R91, 0x1, P4 ;  /* 0x000000055c077c11 */ /* 0x000fe2000a0f0c5b */
[----:B------:R-:W-:Y:S01]  /*4a70*/  FMUL R29, R29, R23 ;  /* 0x000000171d1d7220 */ /* 0x000fe20000400000 */
[----:B------:R-:W-:Y:S01]  /*4a80*/  F2FP.F16.F32.PACK_AB R25, RZ, R25 ;  /* 0x00000019ff19723e */ /* 0x000fe200000000ff */
[-C--:B------:R-:W-:Y:S01]  /*4a90*/  FMUL R30, R30, R23.reuse ;  /* 0x000000171e1e7220 */ /* 0x080fe20000400000 */
[----:B------:R-:W-:Y:S01]  /*4aa0*/  SHF.L.U64.HI R99, R98, 0x4, R99 ;  /* 0x0000000462637819 */ /* 0x000fe20000010263 */
[----:B------:R-:W-:Y:S01]  /*4ab0*/  @P1 STG.E.U16 desc[UR36][R6.64], R24 ;  /* 0x0000001806001986 */ /* 0x000fe2000c101524 */
[----:B------:R-:W-:Y:S01]  /*4ac0*/  ISETP.GT.AND P1, PT, R4, 0x8, PT ;  /* 0x000000080400780c */ /* 0x000fe20003f24270 */
[-C--:B------:R-:W-:Y:S01]  /*4ad0*/  FMUL R31, R31, R23.reuse ;  /* 0x000000171f1f7220 */ /* 0x080fe20000400000 */
[C---:B------:R-:W-:Y:S01]  /*4ae0*/  ISETP.GT.AND P4, PT, R3.reuse, 0x8, P0 ;  /* 0x000000080300780c */ /* 0x040fe20000784270 */
[----:B------:R-:W-:Y:S01]  /*4af0*/  @P3 STG.E.U16 desc[UR36][R6.64+0x2], R25 ;  /* 0x0000021906003986 */ /* 0x000fe2000c101524 */
[----:B------:R-:W-:Y:S01]  /*4b00*/  LEA R8, P3, R98, R6, 0x4 ;  /* 0x0000000662087211 */ /* 0x000fe200078620ff */
[-C--:B------:R-:W-:Y:S01]  /*4b10*/  FMUL R32, R32, R23.reuse ;  /* 0x0000001720207220 */ /* 0x080fe20000400000 */
[----:B------:R-:W-:Y:S01]  /*4b20*/  ISETP.GT.AND P2, PT, R3, 0x8, P2 ;  /* 0x000000080300780c */ /* 0x000fe20001744270 */
[-C--:B------:R-:W-:Y:S01]  /*4b30*/  FMUL R33, R33, R23.reuse ;  /* 0x0000001721217220 */ /* 0x080fe20000400000 */
[----:B------:R-:W-:Y:S01]  /*4b40*/  ISETP.GT.AND P0, PT, R4, 0x9, PT ;  /* 0x000000090400780c */ /* 0x000fe20003f04270 */
[----:B------:R-:W-:Y:S01]  /*4b50*/  IMAD.X R9, R99, 0x1, R7, P3 ;  /* 0x0000000163097824 */ /* 0x000fe200018e0607 */
[C---:B------:R-:W-:Y:S01]  /*4b60*/  ISETP.GT.AND P5, PT, R3.reuse, RZ, P1 ;  /* 0x000000ff0300720c */ /* 0x040fe20000fa4270 */
[-C--:B------:R-:W-:Y:S01]  /*4b70*/  FMUL R34, R34, R23.reuse ;  /* 0x0000001722227220 */ /* 0x080fe20000400000 */
[----:B------:R-:W-:Y:S01]  /*4b80*/  ISETP.GT.AND P3, PT, R3, RZ, P0 ;  /* 0x000000ff0300720c */ /* 0x000fe20000764270 */
[-C--:B------:R-:W-:Y:S01]  /*4b90*/  FMUL R35, R35, R23.reuse ;  /* 0x0000001723237220 */ /* 0x080fe20000400000 */
[----:B------:R-:W-:Y:S01]  /*4ba0*/  F2FP.F16.F32.PACK_AB R26, RZ, R26 ;  /* 0x0000001aff1a723e */ /* 0x000fe200000000ff */
[----:B------:R-:W-:Y:S01]  /*4bb0*/  FMUL R36, R36, R23 ;  /* 0x0000001724247220 */ /* 0x000fe20000400000 */
[----:B------:R-:W-:Y:S01]  /*4bc0*/  F2FP.F16.F32.PACK_AB R27, RZ, R27 ;  /* 0x0000001bff1b723e */ /* 0x000fe200000000ff */
[----:B------:R-:W-:Y:S01]  /*4bd0*/  FMUL R37, R37, R23 ;  /* 0x0000001725257220 */ /* 0x000fe20000400000 */
[----:B------:R-:W-:Y:S01]  /*4be0*/  F2FP.F16.F32.PACK_AB R28, RZ, R28 ;  /* 0x0000001cff1c723e */ /* 0x000fe200000000ff */
[----:B------:R-:W-:Y:S01]  /*4bf0*/  @P2 STG.E.U16 desc[UR36][R8.64], R26 ;  /* 0x0000001a08002986 */ /* 0x000fe2000c101524 */
[----:B------:R-:W-:Y:S01]  /*4c00*/  F2FP.F16.F32.PACK_AB R29, RZ, R29 ;  /* 0x0000001dff1d723e */ /* 0x000fe200000000ff */
[-C--:B------:R-:W-:Y:S01]  /*4c10*/  FMUL R38, R38, R23.reuse ;  /* 0x0000001726267220 */ /* 0x080fe20000400000 */
[----:B------:R-:W-:Y:S01]  /*4c20*/  ISETP.GT.AND P2, PT, R3, 0x8, P1 ;  /* 0x000000080300780c */ /* 0x000fe20000f44270 */
[----:B------:R-:W-:Y:S01]  /*4c30*/  @P4 STG.E.U16 desc[UR36][R8.64+0x2], R27 ;  /* 0x0000021b08004986 */ /* 0x000fe2000c101524 */
[----:B------:R-:W-:Y:S01]  /*4c40*/  ISETP.GT.AND P1, PT, R4, 0x10, PT ;  /* 0x000000100400780c */ /* 0x000fe20003f24270 */
[-C--:B------:R-:W-:Y:S01]  /*4c50*/  FMUL R39, R39, R23.reuse ;  /* 0x0000001727277220 */ /* 0x080fe20000400000 */
[----:B------:R-:W-:Y:S01]  /*4c60*/  F2FP.F16.F32.PACK_AB R30, RZ, R30 ;  /* 0x0000001eff1e723e */ /* 0x000fe200000000ff */
[----:B------:R-:W-:Y:S01]  /*4c70*/  @P5 STG.E.U16 desc[UR36][R6.64+0x10], R28 ;  /* 0x0000101c06005986 */ /* 0x000fe2000c101524 */
[C---:B------:R-:W-:Y:S01]  /*4c80*/  ISETP.GT.AND P4, PT, R3.reuse, RZ, P1 ;  /* 0x000000ff0300720c */ /* 0x040fe20000f84270 */
[----:B------:R-:W-:Y:S01]  /*4c90*/  FMUL R40, R40, R23 ;  /* 0x0000001728287220 */ /* 0x000fe20000400000 */
[----:B------:R-:W-:Y:S01]  /*4ca0*/  F2FP.F16.F32.PACK_AB R31, RZ, R31 ;  /* 0x0000001fff1f723e */ /* 0x000fe200000000ff */
[----:B------:R-:W-:Y:S01]  /*4cb0*/  @P3 STG.E.U16 desc[UR36][R6.64+0x12], R29 ;  /* 0x0000121d06003986 */ /* 0x000fe2000c101524 */
[----:B------:R-:W-:Y:S01]  /*4cc0*/  ISETP.GT.AND P3, PT, R3, 0x8, P0 ;  /* 0x000000080300780c */ /* 0x000fe20000764270 */
[-C--:B------:R-:W-:Y:S01]  /*4cd0*/  FMUL R41, R41, R23.reuse ;  /* 0x0000001729297220 */ /* 0x080fe20000400000 */
[----:B------:R-:W-:Y:S01]  /*4ce0*/  ISETP.GT.AND P0, PT, R4, 0x11, PT ;  /* 0x000000110400780c */ /* 0x000fe20003f04270 */
[----:B------:R-:W-:Y:S01]  /*4cf0*/  @P2 STG.E.U16 desc[UR36][R8.64+0x10], R30 ;  /* 0x0000101e08002986 */ /* 0x000fe2000c101524 */
[----:B------:R-:W-:Y:S01]  /*4d00*/  F2FP.F16.F32.PACK_AB R32, RZ, R32 ;  /* 0x00000020ff20723e */ /* 0x000fe200000000ff */
[-C--:B------:R-:W-:Y:S01]  /*4d10*/  FMUL R42, R42, R23.reuse ;  /* 0x000000172a2a7220 */ /* 0x080fe20000400000 */
[----:B------:R-:W-:Y:S01]  /*4d20*/  ISETP.GT.AND P5, PT, R3, RZ, P0 ;  /* 0x000000ff0300720c */ /* 0x000fe200007a4270 */
[-C--:B------:R-:W-:Y:S01]  /*4d30*/  FMUL R43, R43, R23.reuse ;  /* 0x000000172b2b7220 */ /* 0x080fe20000400000 */
[----:B------:R-:W-:Y:S01]  /*4d40*/  ISETP.GT.AND P2, PT, R3, 0x8, P1 ;  /* 0x000000080300780c */ /* 0x000fe20000f44270 */
[-C--:B------:R-:W-:Y:S01]  /*4d50*/  FMUL R44, R44, R23.reuse ;  /* 0x000000172c2c7220 */ /* 0x080fe20000400000 */
[----:B------:R-:W-:Y:S01]  /*4d60*/  ISETP.GT.AND P1, PT, R4, 0x18, PT ;  /* 0x000000180400780c */ /* 0x000fe20003f24270 */
[----:B------:R-:W-:Y:S01]  /*4d70*/  FMUL R45, R45, R23 ;  /* 0x000000172d2d7220 */ /* 0x000fe20000400000 */
[----:B------:R-:W-:Y:S01]  /*4d80*/  F2FP.F16.F32.PACK_AB R33, RZ, R33 ;  /* 0x00000021ff21723e */ /* 0x000fe200000000ff */
[----:B------:R-:W-:Y:S01]  /*4d90*/  @P3 STG.E.U16 desc[UR36][R8.64+0x12], R31 ;  /* 0x0000121f08003986 */ /* 0x000fe2000c101524 */
[C---:B------:R-:W-:Y:S01]  /*4da0*/  ISETP.GT.AND P3, PT, R3.reuse, 0x8, P0 ;  /* 0x000000080300780c */ /* 0x040fe20000764270 */
[-C--:B------:R-:W-:Y:S01]  /*4db0*/  FMUL R46, R46, R23.reuse ;  /* 0x000000172e2e7220 */ /* 0x080fe20000400000 */
[----:B------:R-:W-:Y:S01]  /*4dc0*/  ISETP.GT.AND P0, PT, R4, 0x19, PT ;  /* 0x000000190400780c */ /* 0x000fe20003f04270 */
[----:B------:R-:W-:Y:S01]  /*4dd0*/  @P4 STG.E.U16 desc[UR36][R6.64+0x20], R32 ;  /* 0x0000202006004986 */ /* 0x000fe2000c101524 */
[----:B------:R-:W-:Y:S01]  /*4de0*/  ISETP.GT.AND P4, PT, R3, RZ, P1 ;  /* 0x000000ff0300720c */ /* 0x000fe20000f84270 */
[-C--:B------:R-:W-:Y:S01]  /*4df0*/  FMUL R47, R47, R23.reuse ;  /* 0x000000172f2f7220 */ /* 0x080fe20000400000 */
[----:B------:R-:W-:Y:S01]  /*4e00*/  F2FP.F16.F32.PACK_AB R34, RZ, R34 ;  /* 0x00000022ff22723e */ /* 0x000fe200000000ff */
[----:B------:R-:W-:Y:S01]  /*4e10*/  @P5 STG.E.U16 desc[UR36][R6.64+0x22], R33 ;  /* 0x0000222106005986 */ /* 0x000fe2000c101524 */
[----:B------:R-:W-:Y:S01]  /*4e20*/  ISETP.GT.AND P5, PT, R3, RZ, P0 ;  /* 0x000000ff0300720c */ /* 0x000fe200007a4270 */
[----:B------:R-:W-:Y:S01]  /*4e30*/  FMUL R48, R48, R23 ;  /* 0x0000001730307220 */ /* 0x000fe20000400000 */
[----:B------:R-:W-:Y:S01]  /*4e40*/  F2FP.F16.F32.PACK_AB R35, RZ, R35 ;  /* 0x00000023ff23723e */ /* 0x000fe200000000ff */
[----:B------:R-:W-:Y:S01]  /*4e50*/  @P2 STG.E.U16 desc[UR36][R8.64+0x20], R34 ;  /* 0x0000202208002986 */ /* 0x000fe2000c101524 */
[----:B------:R-:W-:Y:S01]  /*4e60*/  F2FP.F16.F32.PACK_AB R36, RZ, R36 ;  /* 0x00000024ff24723e */ /* 0x000fe200000000ff */
[-C--:B------:R-:W-:Y:S01]  /*4e70*/  FMUL R49, R49, R23.reuse ;  /* 0x0000001731317220 */ /* 0x080fe20000400000 */
[C---:B------:R-:W-:Y:S01]  /*4e80*/  ISETP.GT.AND P2, PT, R3.reuse, 0x8, P1 ;  /* 0x000000080300780c */ /* 0x040fe20000f44270 */
[----:B------:R-:W-:Y:S01]  /*4e90*/  @P3 STG.E.U16 desc[UR36][R8.64+0x22], R35 ;  /* 0x0000222308003986 */ /* 0x000fe2000c101524 */
[----:B------:R-:W-:Y:S01]  /*4ea0*/  ISETP.GT.AND P1, PT, R4, 0x20, PT ;  /* 0x000000200400780c */ /* 0x000fe20003f24270 */
[----:B------:R-:W-:Y:S01]  /*4eb0*/  FMUL R50, R50, R23 ;  /* 0x0000001732327220 */ /* 0x000fe20000400000 */
[----:B------:R-:W-:Y:S01]  /*4ec0*/  F2FP.F16.F32.PACK_AB R37, RZ, R37 ;  /* 0x00000025ff25723e */ /* 0x000fe200000000ff */
[----:B------:R-:W-:Y:S01]  /*4ed0*/  @P4 STG.E.U16 desc[UR36][R6.64+0x30], R36 ;  /* 0x0000302406004986 */ /* 0x000fe2000c101524 */
[----:B------:R-:W-:Y:S01]  /*4ee0*/  ISETP.GT.AND P3, PT, R3, 0x8, P0 ;  /* 0x000000080300780c */ /* 0x000fe20000764270 */
[-C--:B------:R-:W-:Y:S01]  /*4ef0*/  FMUL R51, R51, R23.reuse ;  /* 0x0000001733337220 */ /* 0x080fe20000400000 */
[----:B------:R-:W-:Y:S01]  /*4f00*/  ISETP.GT.AND P0, PT, R4, 0x21, PT ;  /* 0x000000210400780c */ /* 0x000fe20003f04270 */
[----:B------:R-:W-:Y:S01]  /*4f10*/  @P5 STG.E.U16 desc[UR36][R6.64+0x32], R37 ;  /* 0x0000322506005986 */ /* 0x000fe2000c101524 */
[----:B------:R-:W-:Y:S01]  /*4f20*/  ISETP.GT.AND P4, PT, R3, RZ, P1 ;  /* 0x000000ff0300720c */ /* 0x000fe20000f84270 */
[-C--:B------:R-:W-:Y:S01]  /*4f30*/  FMUL R52, R52, R23.reuse ;  /* 0x0000001734347220 */ /* 0x080fe20000400000 */
[----:B------:R-:W-:Y:S01]  /*4f40*/  F2FP.F16.F32.PACK_AB R38, RZ, R38 ;  /* 0x00000026ff26723e */ /* 0x000fe200000000ff */
[-C--:B------:R-:W-:Y:S01]  /*4f50*/  FMUL R53, R53, R23.reuse ;  /* 0x0000001735357220 */ /* 0x080fe20000400000 */
        /* <DEDUP_REMOVED lines=113> */
[----:B------:R-:W-:Y:S01]  /*5670*/  FMUL R87, R87, R23 ;  /* 0x0000001757577220 */ /* 0x000fe20000400000 */
[----:B------:R-:W-:Y:S01]  /*5680*/  ISETP.GT.AND P0, PT, R4, 0x51, PT ;  /* 0x000000510400780c */ /* 0x000fe20003f04270 */
[----:B------:R-:W-:Y:S01]  /*5690*/  @P5 STG.E.U16 desc[UR36][R6.64+0x92], R61 ;  /* 0x0000923d06005986 */ /* 0x000fe2000c101524 */
[----:B------:R-:W-:-:S02]  /*56a0*/  ISETP.GT.AND P4, PT, R3, RZ, P1 ;  /* 0x000000ff0300720c */ /* 0x000fc40000f84270 */
[----:B------:R-:W-:Y:S02]  /*56b0*/  F2FP.F16.F32.PACK_AB R62, RZ, R62 ;  /* 0x0000003eff3e723e */ /* 0x000fe400000000ff */
[C---:B------:R-:W-:Y:S02]  /*56c0*/  ISETP.GT.AND P5, PT, R3.reuse, RZ, P0 ;  /* 0x000000ff0300720c */ /* 0x040fe400007a4270 */
[----:B------:R-:W-:Y:S01]  /*56d0*/  F2FP.F16.F32.PACK_AB R63, RZ, R63 ;  /* 0x0000003fff3f723e */ /* 0x000fe200000000ff */
[----:B------:R-:W-:Y:S01]  /*56e0*/  @P2 STG.E.U16 desc[UR36][R8.64+0x90], R62 ;  /* 0x0000903e08002986 */ /* 0x000fe2000c101524 */
[----:B------:R-:W-:Y:S02]  /*56f0*/  F2FP.F16.F32.PACK_AB R64, RZ, R64 ;  /* 0x00000040ff40723e */ /* 0x000fe400000000ff */
[----:B------:R-:W-:Y:S01]  /*5700*/  ISETP.GT.AND P2, PT, R3, 0x8, P1 ;  /* 0x000000080300780c */ /* 0x000fe20000f44270 */
[----:B------:R-:W-:Y:S01]  /*5710*/  @P3 STG.E.U16 desc[UR36][R8.64+0x92], R63 ;  /* 0x0000923f08003986 */ /* 0x000fe2000c101524 */
[----:B------:R-:W-:-:S02]  /*5720*/  ISETP.GT.AND P1, PT, R4, 0x58, PT ;  /* 0x000000580400780c */ /* 0x000fc40003f24270 */
[----:B------:R-:W-:Y:S01]  /*5730*/  F2FP.F16.F32.PACK_AB R65, RZ, R65 ;  /* 0x00000041ff41723e */ /* 0x000fe200000000ff */
[----:B------:R-:W-:Y:S01]  /*5740*/  @P4 STG.E.U16 desc[UR36][R6.64+0xa0], R64 ;  /* 0x0000a04006004986 */ /* 0x000fe2000c101524 */
[C---:B------:R-:W-:Y:S02]  /*5750*/  ISETP.GT.AND P3, PT, R3.reuse, 0x8, P0 ;  /* 0x000000080300780c */ /* 0x040fe40000764270 */
[----:B------:R-:W-:Y:S01]  /*5760*/  ISETP.GT.AND P0, PT, R4, 0x59, PT ;  /* 0x000000590400780c */ /* 0x000fe20003f04270 */
[----:B------:R-:W-:Y:S01]  /*5770*/  @P5 STG.E.U16 desc[UR36][R6.64+0xa2], R65 ;  /* 0x0000a24106005986 */ /* 0x000fe2000c101524 */
[C---:B------:R-:W-:Y:S02]  /*5780*/  ISETP.GT.AND P4, PT, R3.reuse, RZ, P1 ;  /* 0x000000ff0300720c */ /* 0x040fe40000f84270 */
[----:B------:R-:W-:Y:S02]  /*5790*/  F2FP.F16.F32.PACK_AB R66, RZ, R66 ;  /* 0x00000042ff42723e */ /* 0x000fe400000000ff */
[----:B------:R-:W-:-:S02]  /*57a0*/  ISETP.GT.AND P5, PT, R3, RZ, P0 ;  /* 0x000000ff0300720c */ /* 0x000fc400007a4270 */
[----:B------:R-:W-:Y:S01]  /*57b0*/  F2FP.F16.F32.PACK_AB R67, RZ, R67 ;  /* 0x00000043ff43723e */ /* 0x000fe200000000ff */
[----:B------:R-:W-:Y:S01]  /*57c0*/  @P2 STG.E.U16 desc[UR36][R8.64+0xa0], R66 ;  /* 0x0000a04208002986 */ /* 0x000fe2000c101524 */
[----:B------:R-:W-:Y:S02]  /*57d0*/  F2FP.F16.F32.PACK_AB R68, RZ, R68 ;  /* 0x00000044ff44723e */ /* 0x000fe400000000ff */
[C---:B------:R-:W-:Y:S01]  /*57e0*/  ISETP.GT.AND P2, PT, R3.reuse, 0x8, P1 ;  /* 0x000000080300780c */ /* 0x040fe20000f44270 */
[----:B------:R-:W-:Y:S01]  /*57f0*/  @P3 STG.E.U16 desc[UR36][R8.64+0xa2], R67 ;  /* 0x0000a24308003986 */ /* 0x000fe2000c101524 */
[----:B------:R-:W-:Y:S02]  /*5800*/  ISETP.GT.AND P1, PT, R4, 0x60, PT ;  /* 0x000000600400780c */ /* 0x000fe40003f24270 */
[----:B------:R-:W-:Y:S01]  /*5810*/  F2FP.F16.F32.PACK_AB R69, RZ, R69 ;  /* 0x00000045ff45723e */ /* 0x000fe200000000ff */
[----:B------:R-:W-:Y:S01]  /*5820*/  @P4 STG.E.U16 desc[UR36][R6.64+0xb0], R68 ;  /* 0x0000b04406004986 */ /* 0x000fe2000c101524 */
[----:B------:R-:W-:-:S02]  /*5830*/  ISETP.GT.AND P3, PT, R3, 0x8, P0 ;  /* 0x000000080300780c */ /* 0x000fc40000764270 */
[----:B------:R-:W-:Y:S01]  /*5840*/  ISETP.GT.AND P0, PT, R4, 0x61, PT ;  /* 0x000000610400780c */ /* 0x000fe20003f04270 */
[----:B------:R-:W-:Y:S01]  /*5850*/  @P5 STG.E.U16 desc[UR36][R6.64+0xb2], R69 ;  /* 0x0000b24506005986 */ /* 0x000fe2000c101524 */
[C---:B------:R-:W-:Y:S02]  /*5860*/  ISETP.GT.AND P4, PT, R3.reuse, RZ, P1 ;  /* 0x000000ff0300720c */ /* 0x040fe40000f84270 */
[----:B------:R-:W-:Y:S02]  /*5870*/  ISETP.GT.AND P5, PT, R3, RZ, P0 ;  /* 0x000000ff0300720c */ /* 0x000fe400007a4270 */
[----:B------:R-:W-:Y:S02]  /*5880*/  F2FP.F16.F32.PACK_AB R70, RZ, R70 ;  /* 0x00000046ff46723e */ /* 0x000fe400000000ff */
[----:B------:R-:W-:Y:S02]  /*5890*/  F2FP.F16.F32.PACK_AB R71, RZ, R71 ;  /* 0x00000047ff47723e */ /* 0x000fe400000000ff */
[----:B------:R-:W-:Y:S01]  /*58a0*/  F2FP.F16.F32.PACK_AB R72, RZ, R72 ;  /* 0x00000048ff48723e */ /* 0x000fe200000000ff */
[----:B------:R-:W-:Y:S01]  /*58b0*/  @P2 STG.E.U16 desc[UR36][R8.64+0xb0], R70 ;  /* 0x0000b04608002986 */ /* 0x000fe2000c101524 */
[----:B------:R-:W-:-:S02]  /*58c0*/  F2FP.F16.F32.PACK_AB R73, RZ, R73 ;  /* 0x00000049ff49723e */ /* 0x000fc400000000ff */
[C---:B------:R-:W-:Y:S01]  /*58d0*/  ISETP.GT.AND P1, PT, R3.reuse, 0x8, P1 ;  /* 0x000000080300780c */ /* 0x040fe20000f24270 */
[----:B------:R-:W-:Y:S01]  /*58e0*/  @P3 STG.E.U16 desc[UR36][R8.64+0xb2], R71 ;  /* 0x0000b24708003986 */ /* 0x000fe2000c101524 */
[C---:B------:R-:W-:Y:S02]  /*58f0*/  ISETP.GT.AND P2, PT, R3.reuse, 0x8, P0 ;  /* 0x000000080300780c */ /* 0x040fe40000744270 */
[C---:B------:R-:W-:Y:S01]  /*5900*/  ISETP.GT.AND P0, PT, R4.reuse, 0x69, PT ;  /* 0x000000690400780c */ /* 0x040fe20003f04270 */
[----:B------:R-:W-:Y:S01]  /*5910*/  @P4 STG.E.U16 desc[UR36][R6.64+0xc0], R72 ;  /* 0x0000c04806004986 */ /* 0x000fe2000c101524 */
[----:B------:R-:W-:Y:S02]  /*5920*/  ISETP.GT.AND P4, PT, R4, 0x68, PT ;  /* 0x000000680400780c */ /* 0x000fe40003f84270 */
[----:B------:R-:W-:Y:S01]  /*5930*/  F2FP.F16.F32.PACK_AB R74, RZ, R74 ;  /* 0x0000004aff4a723e */ /* 0x000fe200000000ff */
[----:B------:R-:W-:Y:S01]  /*5940*/  @P5 STG.E.U16 desc[UR36][R6.64+0xc2], R73 ;  /* 0x0000c24906005986 */ /* 0x000fe2000c101524 */
[----:B------:R-:W-:-:S02]  /*5950*/  ISETP.GT.AND P5, PT, R3, RZ, P4 ;  /* 0x000000ff0300720c */ /* 0x000fc400027a4270 */
[C---:B------:R-:W-:Y:S01]  /*5960*/  ISETP.GT.AND P3, PT, R3.reuse, RZ, P0 ;  /* 0x000000ff0300720c */ /* 0x040fe20000764270 */
[----:B------:R-:W-:Y:S01]  /*5970*/  @P1 STG.E.U16 desc[UR36][R8.64+0xc0], R74 ;  /* 0x0000c04a08001986 */ /* 0x000fe2000c101524 */
[----:B------:R-:W-:Y:S02]  /*5980*/  F2FP.F16.F32.PACK_AB R75, RZ, R75 ;  /* 0x0000004bff4b723e */ /* 0x000fe400000000ff */
[----:B------:R-:W-:Y:S02]  /*5990*/  F2FP.F16.F32.PACK_AB R76, RZ, R76 ;  /* 0x0000004cff4c723e */ /* 0x000fe400000000ff */
[C---:B------:R-:W-:Y:S01]  /*59a0*/  ISETP.GT.AND P4, PT, R3.reuse, 0x8, P4 ;  /* 0x000000080300780c */ /* 0x040fe20002784270 */
[----:B------:R-:W-:Y:S01]  /*59b0*/  @P2 STG.E.U16 desc[UR36][R8.64+0xc2], R75 ;  /* 0x0000c24b08002986 */ /* 0x000fe2000c101524 */
[----:B------:R-:W-:Y:S02]  /*59c0*/  F2FP.F16.F32.PACK_AB R77, RZ, R77 ;  /* 0x0000004dff4d723e */ /* 0x000fe400000000ff */
[----:B------:R-:W-:Y:S01]  /*59d0*/  ISETP.GT.AND P2, PT, R4, 0x71, PT ;  /* 0x000000710400780c */ /* 0x000fe20003f44270 */
[----:B------:R-:W-:Y:S01]  /*59e0*/  @P5 STG.E.U16 desc[UR36][R6.64+0xd0], R76 ;  /* 0x0000d04c06005986 */ /* 0x000fe2000c101524 */
[----:B------:R-:W-:-:S02]  /*59f0*/  ISETP.GT.AND P5, PT, R3, 0x8, P0 ;  /* 0x000000080300780c */ /* 0x000fc400007a4270 */
[C---:B------:R-:W-:Y:S01]  /*5a00*/  ISETP.GT.AND P1, PT, R4.reuse, 0x78, PT ;  /* 0x000000780400780c */ /* 0x040fe20003f24270 */
[----:B------:R-:W-:Y:S01]  /*5a10*/  @P3 STG.E.U16 desc[UR36][R6.64+0xd2], R77 ;  /* 0x0000d24d06003986 */ /* 0x000fe2000c101524 */
[C---:B------:R-:W-:Y:S02]  /*5a20*/  ISETP.GT.AND P3, PT, R4.reuse, 0x70, PT ;  /* 0x000000700400780c */ /* 0x040fe40003f64270 */
[----:B------:R-:W-:Y:S01]  /*5a30*/  ISETP.GT.AND P0, PT, R4, 0x79, PT ;  /* 0x000000790400780c */ /* 0x000fe20003f04270 */
[----:B------:R-:W-:Y:S01]  /*5a40*/  @P4 IMAD.MOV.U32 R4, RZ, RZ, R8 ;  /* 0x000000ffff044224 */ /* 0x000fe200078e0008 */
[----:B------:R-:W-:Y:S01]  /*5a50*/  F2FP.F16.F32.PACK_AB R78, RZ, R78 ;  /* 0x0000004eff4e723e */ /* 0x000fe200000000ff */
[----:B------:R-:W-:Y:S01]  /*5a60*/  @P4 IMAD.MOV.U32 R5, RZ, RZ, R9 ;  /* 0x000000ffff054224 */ /* 0x000fe200078e0009 */
[----:B------:R-:W-:Y:S02]  /*5a70*/  F2FP.F16.F32.PACK_AB R79, RZ, R79 ;  /* 0x0000004fff4f723e */ /* 0x000fe400000000ff */
[----:B------:R-:W-:-:S02]  /*5a80*/  F2FP.F16.F32.PACK_AB R80, RZ, R80 ;  /* 0x00000050ff50723e */ /* 0x000fc400000000ff */
[----:B------:R0:W-:Y:S01]  /*5a90*/  @P4 STG.E.U16 desc[UR36][R4.64+0xd0], R78 ;  /* 0x0000d04e04004986 */ /* 0x0001e2000c101524 */
[C---:B------:R-:W-:Y:S02]  /*5aa0*/  ISETP.GT.AND P4, PT, R3.reuse, RZ, P2 ;  /* 0x000000ff0300720c */ /* 0x040fe40001784270 */
[----:B------:R-:W-:Y:S02]  /*5ab0*/  F2FP.F16.F32.PACK_AB R81, RZ, R81 ;  /* 0x00000051ff51723e */ /* 0x000fe400000000ff */
[----:B------:R-:W-:Y:S02]  /*5ac0*/  ISETP.GT.AND P2, PT, R3, 0x8, P2 ;  /* 0x000000080300780c */ /* 0x000fe40001744270 */
[----:B------:R-:W-:Y:S02]  /*5ad0*/  F2FP.F16.F32.PACK_AB R82, RZ, R82 ;  /* 0x00000052ff52723e */ /* 0x000fe400000000ff */
[----:B------:R-:W-:Y:S02]  /*5ae0*/  F2FP.F16.F32.PACK_AB R83, RZ, R83 ;  /* 0x00000053ff53723e */ /* 0x000fe400000000ff */
[----:B------:R-:W-:Y:S01]  /*5af0*/  F2FP.F16.F32.PACK_AB R84, RZ, R84 ;  /* 0x00000054ff54723e */ /* 0x000fe200000000ff */
[----:B0-----:R-:W-:Y:S01]  /*5b00*/  @P5 IMAD.MOV.U32 R4, RZ, RZ, R8 ;  /* 0x000000ffff045224 */ /* 0x001fe200078e0008 */
[----:B------:R-:W-:Y:S01]  /*5b10*/  F2FP.F16.F32.PACK_AB R85, RZ, R85 ;  /* 0x00000055ff55723e */ /* 0x000fe200000000ff */
[----:B------:R-:W-:Y:S01]  /*5b20*/  @P5 IMAD.MOV.U32 R5, RZ, RZ, R9 ;  /* 0x000000ffff055224 */ /* 0x000fe200078e0009 */
[----:B------:R-:W-:-:S02]  /*5b30*/  F2FP.F16.F32.PACK_AB R86, RZ, R86 ;  /* 0x00000056ff56723e */ /* 0x000fc400000000ff */
[----:B------:R-:W-:Y:S02]  /*5b40*/  F2FP.F16.F32.PACK_AB R87, RZ, R87 ;  /* 0x00000057ff57723e */ /* 0x000fe400000000ff */
[----:B------:R0:W-:Y:S01]  /*5b50*/  @P5 STG.E.U16 desc[UR36][R4.64+0xd2], R79 ;  /* 0x0000d24f04005986 */ /* 0x0001e2000c101524 */
[C---:B------:R-:W-:Y:S02]  /*5b60*/  ISETP.GT.AND P5, PT, R3.reuse, RZ, P3 ;  /* 0x000000ff0300720c */ /* 0x040fe40001fa4270 */
[----:B------:R-:W-:-:S11]  /*5b70*/  ISETP.GT.AND P3, PT, R3, 0x8, P3 ;  /* 0x000000080300780c */ /* 0x000fd60001f64270 */
[----:B0-----:R-:W-:Y:S02]  /*5b80*/  @P5 IMAD.MOV.U32 R4, RZ, RZ, R6 ;  /* 0x000000ffff045224 */ /* 0x001fe400078e0006 */
[----:B------:R-:W-:-:S05]  /*5b90*/  @P5 IMAD.MOV.U32 R5, RZ, RZ, R7 ;  /* 0x000000ffff055224 */ /* 0x000fca00078e0007 */
[----:B------:R0:W-:Y:S01]  /*5ba0*/  @P5 STG.E.U16 desc[UR36][R4.64+0xe0], R80 ;  /* 0x0000e05004005986 */ /* 0x0001e2000c101524 */
[C---:B------:R-:W-:Y:S02]  /*5bb0*/  ISETP.GT.AND P5, PT, R3.reuse, RZ, P0 ;  /* 0x000000ff0300720c */ /* 0x040fe400007a4270 */
[----:B------:R-:W-:Y:S01]  /*5bc0*/  ISETP.GT.AND P0, PT, R3, 0x8, P0 ;  /* 0x000000080300780c */ /* 0x000fe20000704270 */
[----:B0-----:R-:W-:Y:S02]  /*5bd0*/  @P4 IMAD.MOV.U32 R4, RZ, RZ, R6 ;  /* 0x000000ffff044224 */ /* 0x001fe400078e0006 */
[----:B------:R-:W-:-:S05]  /*5be0*/  @P4 IMAD.MOV.U32 R5, RZ, RZ, R7 ;  /* 0x000000ffff054224 */ /* 0x000fca00078e0007 */
[----:B------:R0:W-:Y:S01]  /*5bf0*/  @P4 STG.E.U16 desc[UR36][R4.64+0xe2], R81 ;  /* 0x0000e25104004986 */ /* 0x0001e2000c101524 */
[C---:B------:R-:W-:Y:S02]  /*5c00*/  ISETP.GT.AND P4, PT, R3.reuse, RZ, P1 ;  /* 0x000000ff0300720c */ /* 0x040fe40000f84270 */
[----:B------:R-:W-:Y:S01]  /*5c10*/  ISETP.GT.AND P1, PT, R3, 0x8, P1 ;  /* 0x000000080300780c */ /* 0x000fe20000f24270 */
[----:B0-----:R-:W-:Y:S02]  /*5c20*/  @P3 IMAD.MOV.U32 R4, RZ, RZ, R8 ;  /* 0x000000ffff043224 */ /* 0x001fe400078e0008 */
[----:B------:R-:W-:-:S05]  /*5c30*/  @P3 IMAD.MOV.U32 R5, RZ, RZ, R9 ;  /* 0x000000ffff053224 */ /* 0x000fca00078e0009 */
[----:B------:R0:W-:Y:S02]  /*5c40*/  @P3 STG.E.U16 desc[UR36][R4.64+0xe0], R82 ;  /* 0x0000e05204003986 */ /* 0x0001e4000c101524 */
[----:B0-----:R-:W-:Y:S02]  /*5c50*/  @P2 IMAD.MOV.U32 R4, RZ, RZ, R8 ;  /* 0x000000ffff042224 */ /* 0x001fe400078e0008 */
[----:B------:R-:W-:-:S05]  /*5c60*/  @P2 IMAD.MOV.U32 R5, RZ, RZ, R9 ;  /* 0x000000ffff052224 */ /* 0x000fca00078e0009 */
[----:B------:R0:W-:Y:S02]  /*5c70*/  @P2 STG.E.U16 desc[UR36][R4.64+0xe2], R83 ;  /* 0x0000e25304002986 */ /* 0x0001e4000c101524 */
[----:B0-----:R-:W-:Y:S02]  /*5c80*/  @P4 IMAD.MOV.U32 R4, RZ, RZ, R6 ;  /* 0x000000ffff044224 */ /* 0x001fe400078e0006 */
[----:B------:R-:W-:-:S05]  /*5c90*/  @P4 IMAD.MOV.U32 R5, RZ, RZ, R7 ;  /* 0x000000ffff054224 */ /* 0x000fca00078e0007 */
[----:B------:R0:W-:Y:S04]  /*5ca0*/  @P4 STG.E.U16 desc[UR36][R4.64+0xf0], R84 ;  /* 0x0000f05404004986 */ /* 0x0001e8000c101524 */
[----:B------:R1:W-:Y:S01]  /*5cb0*/  @P5 STG.E.U16 desc[UR36][R6.64+0xf2], R85 ;  /* 0x0000f25506005986 */ /* 0x0003e2000c101524 */
[----:B0-----:R-:W-:Y:S02]  /*5cc0*/  @P1 IMAD.MOV.U32 R4, RZ, RZ, R8 ;  /* 0x000000ffff041224 */ /* 0x001fe400078e0008 */
[----:B------:R-:W-:-:S05]  /*5cd0*/  @P1 IMAD.MOV.U32 R5, RZ, RZ, R9 ;  /* 0x000000ffff051224 */ /* 0x000fca00078e0009 */
[----:B------:R1:W-:Y:S04]  /*5ce0*/  @P1 STG.E.U16 desc[UR36][R4.64+0xf0], R86 ;  /* 0x0000f05604001986 */ /* 0x0003e8000c101524 */
[----:B------:R1:W-:Y:S02]  /*5cf0*/  @P0 STG.E.U16 desc[UR36][R8.64+0xf2], R87 ;  /* 0x0000f25708000986 */ /* 0x0003e4000c101524 */
.L_x_155:
[----:B------:R-:W-:Y:S05]  /*5d00*/  BSYNC B0 ;  /* 0x0000000000007941 */ /* 0x000fea0003800000 */
.L_x_29:
[----:B------:R-:W-:Y:S01]  /*5d10*/  ULDC UR4, c[0x0][0xc] ;  /* 0x0000030000047ab9 */ /* 0x000fe20000000800 */
[----:B------:R-:W-:Y:S01]  /*5d20*/  ULDC UR5, c[0x0][0x10] ;  /* 0x0000040000057ab9 */ /* 0x000fe20000000800 */
[----:B------:R-:W0:Y:S01]  /*5d30*/  LDC R3, c[0x0][0x14] ;  /* 0x00000500ff037b82 */ /* 0x000e220000000800 */
[----:B------:R-:W-:Y:S01]  /*5d40*/  UIMAD.WIDE.U32 UR4, UR4, UR5, URZ ;  /* 0x00000005040472a5 */ /* 0x000fe2000f8e003f */
[----:B------:R-:W-:Y:S02]  /*5d50*/  IMAD.MOV.U32 R92, RZ, RZ, -0x1 ;  /* 0xffffffffff5c7424 */ /* 0x000fe400078e00ff */
[----:B------:R-:W-:-:S03]  /*5d60*/  IMAD.MOV.U32 R89, RZ, RZ, -0x1 ;  /* 0xffffffffff597424 */ /* 0x000fc600078e00ff */
[----:B0-----:R-:W-:-:S04]  /*5d70*/  IMAD.WIDE.U32 R16, R3, UR4, R16 ;  /* 0x0000000403107c25 */ /* 0x001fc8000f8e0010 */
[----:B------:R-:W-:Y:S01]  /*5d80*/  IMAD R3, R3, UR5, RZ ;  /* 0x0000000503037c24 */ /* 0x000fe2000f8e02ff */
[----:B------:R-:W-:Y:S02]  /*5d90*/  ULDC.64 UR4, c[0x0][0x650] ;  /* 0x0001940000047ab9 */ /* 0x000fe40000000a00 */
[----:B------:R-:W-:Y:S01]  /*5da0*/  ISETP.GE.U32.AND P0, PT, R16, UR4, PT ;  /* 0x0000000410007c0c */ /* 0x000fe2000bf06070 */
[--C-:B------:R-:W-:Y:S01]  /*5db0*/  IMAD.IADD R17, R17, 0x1, R3.reuse ;  /* 0x0000000111117824 */ /* 0x100fe200078e0203 */
[----:B------:R-:W-:-:S04]  /*5dc0*/  PRMT R3, RZ, 0x7610, R3 ;  /* 0x00007610ff037816 */ /* 0x000fc80000000003 */
[----:B------:R-:W-:-:S13]  /*5dd0*/  ISETP.GE.U32.AND.EX P0, PT, R17, UR5, PT, P0 ;  /* 0x0000000511007c0c */ /* 0x000fda000bf06100 */
[----:B------:R-:W-:Y:S05]  /*5de0*/  @P0 BRA `(.L_x_156) ;  /* 0x0000000400640947 */ /* 0x000fea0003800000 */
[----:B---3--:R-:W0:Y:S01]  /*5df0*/  S2R R12, SR_CTAID.X ;  /* 0x00000000000c7919 */ /* 0x008e220000002500 */
[----:B------:R-:W3:Y:S01]  /*5e00*/  LDC.64 R10, c[0x0][0x628] ;  /* 0x00018a00ff0a7b82 */ /* 0x000ee20000000a00 */
[----:B------:R-:W-:Y:S01]  /*5e10*/  ULDC UR4, c[0x0][0x150] ;  /* 0x0000540000047ab9 */ /* 0x000fe20000000800 */
[----:B-12-4-:R-:W-:Y:S01]  /*5e20*/  IMAD.MOV.U32 R8, RZ, RZ, R16 ;  /* 0x000000ffff087224 */ /* 0x016fe200078e0010 */
[----:B-----5:R-:W1:Y:S01]  /*5e30*/  S2R R24, SR_CTAID.Y ;  /* 0x0000000000187919 */ /* 0x020e620000002600 */
[----:B------:R-:W-:-:S04]  /*5e40*/  IMAD.MOV.U32 R9, RZ, RZ, R17 ;  /* 0x000000ffff097224 */ /* 0x000fc800078e0011 */
[----:B------:R-:W2:Y:S08]  /*5e50*/  LDC R21, c[0x0][0x144] ;  /* 0x00005100ff157b82 */ /* 0x000eb00000000800 */
[----:B------:R-:W4:Y:S08]  /*5e60*/  LDC R0, c[0x0][0x630] ;  /* 0x00018c00ff007b82 */ /* 0x000f300000000800 */
[----:B------:R-:W1:Y:S01]  /*5e70*/  LDC.64 R14, c[0x0][0x620] ;  /* 0x00018800ff0e7b82 */ /* 0x000e620000000a00 */
[----:B---3--:R-:W-:-:S04]  /*5e80*/  ISETP.NE.U32.AND P0, PT, R10, RZ, PT ;  /* 0x000000ff0a00720c */ /* 0x008fc80003f05070 */
[----:B------:R-:W-:Y:S02]  /*5e90*/  ISETP.NE.AND.EX P0, PT, R11, RZ, PT, P0 ;  /* 0x000000ff0b00720c */ /* 0x000fe40003f05300 */
[----:B0-----:R-:W-:-:S05]  /*5ea0*/  I2FP.F32.U32 R3, R12 ;  /* 0x0000000c00037245 */ /* 0x001fca0000201000 */
[----:B------:R-:W-:-:S04]  /*5eb0*/  FMUL R3, R3, UR4 ;  /* 0x0000000403037c20 */ /* 0x000fc80008400000 */
[----:B------:R0:W3:Y:S02]  /*5ec0*/  F2I.U32.TRUNC.NTZ R20, R3 ;  /* 0x0000000300147305 */ /* 0x0000e4000020f000 */
[----:B--2-4-:R-:W-:Y:S05]  /*5ed0*/  @!P0 BRA `(.L_x_157) ;  /* 0x0000000000288947 */ /* 0x014fea0003800000 */
[----:B0-----:R-:W0:Y:S02]  /*5ee0*/  LDC R3, c[0x0][0x634] ;  /* 0x00018d00ff037b82 */ /* 0x001e240000000800 */
        /* <DEDUP_REMOVED lines=9> */
.L_x_157:
[----:B------:R-:W2:Y:S01]  /*5f80*/  LDC.64 R28, c[0x0][0x640] ;  /* 0x00019000ff1c7b82 */ /* 0x000ea20000000a00 */
[-CC-:B------:R-:W-:Y:S01]  /*5f90*/  SHF.R.U64 R89, R8, R0.reuse, R9.reuse ;  /* 0x0000000008597219 */ /* 0x180fe20000001209 */
[----:B---3--:R-:W-:Y:S01]  /*5fa0*/  IMAD.MOV R20, RZ, RZ, -R20 ;  /* 0x000000ffff147224 */ /* 0x008fe200078e0a14 */
[----:B------:R-:W-:Y:S01]  /*5fb0*/  SHF.R.U32.HI R0, RZ, R0, R9 ;  /* 0x00000000ff007219 */ /* 0x000fe20000011609 */
[----:B------:R-:W-:Y:S01]  /*5fc0*/  ULDC UR4, c[0x0][0x154] ;  /* 0x0000550000047ab9 */ /* 0x000fe20000000800 */
[----:B0-----:R-:W-:Y:S01]  /*5fd0*/  IADD3 R3, P0, RZ, -R89, RZ ;  /* 0x80000059ff037210 */ /* 0x001fe20007f1e0ff */
[----:B------:R-:W-:Y:S02]  /*5fe0*/  IMAD R21, R21, R20, R12 ;  /* 0x0000001415157224 */ /* 0x000fe400078e020c */
[----:B------:R-:W0:Y:S01]  /*5ff0*/  LDC R6, c[0x0][0x618] ;  /* 0x00018600ff067b82 */ /* 0x000e220000000800 */
[----:B------:R-:W-:Y:S02]  /*6000*/  IMAD.MOV.U32 R7, RZ, RZ, 0x1 ;  /* 0x00000001ff077424 */ /* 0x000fe400078e00ff */
[----:B------:R-:W-:-:S04]  /*6010*/  IMAD.X R5, RZ, RZ, ~R0, P0 ;  /* 0x000000ffff057224 */ /* 0x000fc800000e0e00 */
[-C--:B-1----:R-:W-:Y:S01]  /*6020*/  IMAD R0, R5, R14.reuse, RZ ;  /* 0x0000000e05007224 */ /* 0x082fe200078e02ff */
[----:B------:R-:W1:Y:S01]  /*6030*/  LDC R8, c[0x0][0x608] ;  /* 0x00018200ff087b82 */ /* 0x000e620000000800 */
[----:B------:R-:W-:-:S04]  /*6040*/  IMAD.WIDE.U32 R4, R3, R14, R16 ;  /* 0x0000000e03047225 */ /* 0x000fc800078e0010 */
[----:B------:R-:W-:Y:S01]  /*6050*/  IMAD R3, R3, R15, R0 ;  /* 0x0000000f03037224 */ /* 0x000fe200078e0200 */
[----:B------:R-:W-:Y:S02]  /*6060*/  I2FP.F32.U32 R0, R24 ;  /* 0x0000001800007245 */ /* 0x000fe40000201000 */
[----:B------:R-:W3:Y:S01]  /*6070*/  LDC R26, c[0x0][0x658] ;  /* 0x00019600ff1a7b82 */ /* 0x000ee20000000800 */
[----:B------:R-:W-:Y:S01]  /*6080*/  IMAD.IADD R3, R5, 0x1, R3 ;  /* 0x0000000105037824 */ /* 0x000fe200078e0203 */
[----:B--2---:R-:W-:Y:S01]  /*6090*/  ISETP.NE.U32.AND P0, PT, R28, RZ, PT ;  /* 0x000000ff1c00720c */ /* 0x004fe20003f05070 */
[----:B------:R-:W-:Y:S01]  /*60a0*/  FMUL R0, R0, UR4 ;  /* 0x0000000400007c20 */ /* 0x000fe20008400000 */
[----:B------:R-:W-:Y:S02]  /*60b0*/  IMAD.MOV.U32 R5, RZ, RZ, -0x1 ;  /* 0xffffffffff057424 */ /* 0x000fe400078e00ff */
[----:B------:R-:W-:Y:S01]  /*60c0*/  ISETP.NE.AND.EX P0, PT, R29, RZ, PT, P0 ;  /* 0x000000ff1d00720c */ /* 0x000fe20003f05300 */
[----:B------:R2:W4:Y:S01]  /*60d0*/  F2I.U32.TRUNC.NTZ R13, R0 ;  /* 0x00000000000d7305 */ /* 0x000522000020f000 */
[----:B------:R-:W2:Y:S01]  /*60e0*/  LDC R15, c[0x0][0x148] ;  /* 0x00005200ff0f7b82 */ /* 0x000ea20000000800 */
[----:B0-----:R-:W-:-:S02]  /*60f0*/  SHF.R.U64 R12, R4, R6, R3 ;  /* 0x00000006040c7219 */ /* 0x001fc40000001203 */
[----:B------:R-:W-:-:S05]  /*6100*/  SHF.R.U32.HI R3, RZ, R6, R3 ;  /* 0x00000006ff037219 */ /* 0x000fca0000011603 */
[----:B------:R-:W0:Y:S01]  /*6110*/  LDC R20, c[0x0][0x600] ;  /* 0x00018000ff147b82 */ /* 0x000e220000000800 */
[-CC-:B-1----:R-:W-:Y:S02]  /*6120*/  SHF.R.U64 R10, R12, R8.reuse, R3.reuse ;  /* 0x000000080c0a7219 */ /* 0x182fe40000001203 */
[----:B------:R-:W-:-:S05]  /*6130*/  SHF.R.U32.HI R3, RZ, R8, R3 ;  /* 0x00000008ff037219 */ /* 0x000fca0000011603 */
[----:B------:R-:W1:Y:S01]  /*6140*/  LDC R27, c[0x0][0x648] ;  /* 0x00019200ff1b7b82 */ /* 0x000e620000000800 */
[-C--:B---3--:R-:W-:Y:S02]  /*6150*/  SHF.L.U32 R4, R5, R26.reuse, RZ ;  /* 0x0000001a05047219 */ /* 0x088fe400000006ff */
[-CC-:B------:R-:W-:Y:S02]  /*6160*/  SHF.R.U64 R14, R10, R26.reuse, R3.reuse ;  /* 0x0000001a0a0e7219 */ /* 0x180fe40000001203 */
[----:B------:R-:W-:Y:S02]  /*6170*/  SHF.R.U32.HI R5, RZ, R26, R3 ;  /* 0x0000001aff057219 */ /* 0x000fe40000011603 */
[----:B------:R-:W-:Y:S01]  /*6180*/  LOP3.LUT R25, RZ, R4, RZ, 0x33, !PT ;  /* 0x00000004ff197212 */ /* 0x000fe200078e33ff */
[----:B------:R-:W3:Y:S01]  /*6190*/  LDC R30, c[0x0][0x638] ;  /* 0x00018e00ff1e7b82 */ /* 0x000ee20000000800 */
[----:B------:R-:W-:Y:S01]  /*61a0*/  SHF.L.U32 R26, R7, R26, RZ ;  /* 0x0000001a071a7219 */ /* 0x000fe200000006ff */
[----:B------:R-:W-:-:S06]  /*61b0*/  IMAD.MOV.U32 R4, RZ, RZ, R14 ;  /* 0x000000ffff047224 */ /* 0x000fcc00078e000e */
[----:B------:R-:W0:Y:S01]  /*61c0*/  LDC R31, c[0x0][0x610] ;  /* 0x00018400ff1f7b82 */ /* 0x000e220000000800 */
[----:B----4-:R-:W-:Y:S05]  /*61d0*/  @!P0 BRA `(.L_x_158) ;  /* 0x0000000000288947 */ /* 0x010fea0003800000 */
[----:B------:R-:W4:Y:S02]  /*61e0*/  LDC R3, c[0x0][0x64c] ;  /* 0x00019300ff037b82 */ /* 0x000f240000000800 */
[----:B----4-:R-:W-:-:S05]  /*61f0*/  IADD3 R3, P0, R14, R3, RZ ;  /* 0x000000030e037210 */ /* 0x010fca0007f1e0ff */
        /* <DEDUP_REMOVED lines=8> */
.L_x_158:
[----:B------:R-:W-:Y:S01]  /*6280*/  ISETP.NE.AND P0, PT, R2, 0x1, PT ;  /* 0x000000010200780c */ /* 0x000fe20003f05270 */
[----:B0-----:R-:W-:Y:S01]  /*6290*/  VIADD R7, R20, 0xffffffff ;  /* 0xffffffff14077836 */ /* 0x001fe20000000000 */
[----:B-12---:R-:W-:Y:S01]  /*62a0*/  SHF.R.U64 R0, R4, R27, R5 ;  /* 0x0000001b04007219 */ /* 0x006fe20000001205 */
[----:B------:R-:W-:Y:S01]  /*62b0*/  IMAD.MOV R13, RZ, RZ, -R13 ;  /* 0x000000ffff0d7224 */ /* 0x000fe200078e0a0d */
[----:B------:R-:W-:Y:S01]  /*62c0*/  LOP3.LUT R5, R10, R25, RZ, 0xc0, !PT ;  /* 0x000000190a057212 */ /* 0x000fe200078ec0ff */
[----:B------:R-:W-:Y:S01]  /*62d0*/  IMAD.MOV.U32 R4, RZ, RZ, 0x1 ;  /* 0x00000001ff047424 */ /* 0x000fe200078e00ff */
[----:B------:R-:W-:Y:S01]  /*62e0*/  LOP3.LUT R12, R12, R7, RZ, 0xc0, !PT ;  /* 0x000000070c0c7212 */ /* 0x000fe200078ec0ff */
[----:B------:R-:W-:Y:S02]  /*62f0*/  IMAD.MOV R3, RZ, RZ, -R0 ;  /* 0x000000ffff037224 */ /* 0x000fe400078e0a00 */
[----:B------:R-:W-:Y:S02]  /*6300*/  IMAD R0, R26, R0, R5 ;  /* 0x000000001a007224 */ /* 0x000fe400078e0205 */
[----:B---3--:R-:W-:-:S02]  /*6310*/  IMAD R3, R3, R30, R14 ;  /* 0x0000001e03037224 */ /* 0x008fc400078e020e */
[----:B------:R-:W-:Y:S02]  /*6320*/  @P0 IMAD R21, R15, R13, R24 ;  /* 0x0000000d0f150224 */ /* 0x000fe400078e0218 */
[----:B------:R-:W-:Y:S01]  /*6330*/  IMAD R5, R3, R20, R12 ;  /* 0x0000001403057224 */ /* 0x000fe200078e020c */
[----:B------:R-:W-:Y:S01]  /*6340*/  PRMT R3, R4, 0x7610, R3 ;  /* 0x0000761004037816 */ /* 0x000fe20000000003 */
[----:B------:R-:W-:-:S05]  /*6350*/  IMAD R0, R0, R31, R21 ;  /* 0x0000001f00007224 */ /* 0x000fca00078e0215 */
[----:B------:R-:W-:Y:S02]  /*6360*/  SEL R92, R5, R0, !P0 ;  /* 0x00000000055c7207 */ /* 0x000fe40004000000 */
[----:B------:R-:W-:-:S07]  /*6370*/  SEL R0, R0, R5, !P0 ;  /* 0x0000000500007207 */ /* 0x000fce0004000000 */
.L_x_156:
[----:B------:R-:W-:Y:S01]  /*6380*/  LOP3.LUT P0, RZ, R3, 0xff, RZ, 0xc0, !PT ;  /* 0x000000ff03ff7812 */ /* 0x000fe2000780c0ff */
[----:B------:R-:W-:-:S12]  /*6390*/  IMAD.MOV.U32 R91, RZ, RZ, R0 ;  /* 0x000000ffff5b7224 */ /* 0x000fd800078e0000 */
[----:B------:R-:W-:Y:S05]  /*63a0*/  @P0 BRA `(.L_x_159) ;  /* 0xffffffac003c0947 */ /* 0x000fea000383ffff */
[----:B------:R-:W-:Y:S05]  /*63b0*/  EXIT ;  /* 0x000000000000794d */ /* 0x000fea0003800000 */
.L_x_4:
[----:B0-----:R-:W-:Y:S01]  /*63c0*/  ULDC.64 UR4, c[0x0][0x650] ;  /* 0x0001940000047ab9 */ /* 0x001fe20000000a00 */
        /* <DEDUP_REMOVED lines=25> */
.L_x_161:
[--C-:B------:R-:W-:Y:S01]  /*6560*/  SHF.R.U64 R12, R10, R14, R11.reuse ;  /* 0x0000000e0a0c7219 */ /* 0x100fe2000000120b */
[----:B------:R-:W0:Y:S01]  /*6570*/  LDC R22, c[0x0][0x618] ;  /* 0x00018600ff167b82 */ /* 0x000e220000000800 */
[----:B------:R-:W-:Y:S01]  /*6580*/  I2FP.F32.U32 R6, R4 ;  /* 0x0000000400067245 */ /* 0x000fe20000201000 */
[----:B------:R-:W-:Y:S01]  /*6590*/  ULDC UR4, c[0x0][0x150] ;  /* 0x0000540000047ab9 */ /* 0x000fe20000000800 */
[----:B------:R-:W-:Y:S02]  /*65a0*/  SHF.R.U32.HI R5, RZ, R14, R11 ;  /* 0x0000000eff057219 */ /* 0x000fe4000001160b */
[----:B------:R-:W-:Y:S01]  /*65b0*/  IADD3 R9, P0, RZ, -R12, RZ ;  /* 0x8000000cff097210 */ /* 0x000fe20007f1e0ff */
[----:B------:R-:W-:Y:S01]  /*65c0*/  FMUL R11, R6, UR4 ;  /* 0x00000004060b7c20 */ /* 0x000fe20008400000 */
[----:B------:R-:W-:Y:S01]  /*65d0*/  ULDC UR4, c[0x0][0x154] ;  /* 0x0000550000047ab9 */ /* 0x000fe20000000800 */
[----:B------:R-:W1:Y:S02]  /*65e0*/  LDC.64 R24, c[0x0][0x640] ;  /* 0x00019000ff187b82 */ /* 0x000e640000000a00 */
[----:B------:R-:W-:-:S02]  /*65f0*/  IMAD.X R5, RZ, RZ, ~R5, P0 ;  /* 0x000000ffff057224 */ /* 0x000fc400000e0e05 */
[----:B------:R-:W2:Y:S01]  /*6600*/  F2I.U32.TRUNC.NTZ R11, R11 ;  /* 0x0000000b000b7305 */ /* 0x000ea2000020f000 */
[----:B------:R-:W-:-:S03]  /*6610*/  IMAD.WIDE.U32 R6, R9, R20, R16 ;  /* 0x0000001409067225 */ /* 0x000fc600078e0010 */
[----:B------:R-:W3:Y:S01]  /*6620*/  LDC R13, c[0x0][0x144] ;  /* 0x00005100ff0d7b82 */ /* 0x000ee20000000800 */
[----:B------:R-:W-:-:S04]  /*6630*/  IMAD R8, R5, R20, RZ ;  /* 0x0000001405087224 */ /* 0x000fc800078e02ff */
[----:B------:R-:W-:Y:S02]  /*6640*/  IMAD R5, R9, R21, R8 ;  /* 0x0000001509057224 */ /* 0x000fe400078e0208 */
[----:B------:R-:W-:Y:S01]  /*6650*/  IMAD.MOV.U32 R8, RZ, RZ, -0x1 ;  /* 0xffffffffff087424 */ /* 0x000fe200078e00ff */
[----:B------:R-:W4:Y:S01]  /*6660*/  LDC R14, c[0x0][0x608] ;  /* 0x00018200ff0e7b82 */ /* 0x000f220000000800 */
[----:B------:R-:W-:Y:S01]  /*6670*/  IMAD.IADD R5, R7, 0x1, R5 ;  /* 0x0000000107057824 */ /* 0x000fe200078e0205 */
[----:B------:R-:W-:-:S04]  /*6680*/  I2FP.F32.U32 R7, R3 ;  /* 0x0000000300077245 */ /* 0x000fc80000201000 */
[-C--:B0-----:R-:W-:Y:S01]  /*6690*/  SHF.R.U64 R10, R6, R22.reuse, R5 ;  /* 0x00000016060a7219 */ /* 0x081fe20000001205 */
[----:B--2---:R-:W-:Y:S01]  /*66a0*/  IMAD.MOV R6, RZ, RZ, -R11 ;  /* 0x000000ffff067224 */ /* 0x004fe200078e0a0b */
[----:B------:R-:W0:Y:S01]  /*66b0*/  LDC R9, c[0x0][0x658] ;  /* 0x00019600ff097b82 */ /* 0x000e220000000800 */
[----:B-1----:R-:W-:Y:S01]  /*66c0*/  ISETP.NE.U32.AND P0, PT, R24, RZ, PT ;  /* 0x000000ff1800720c */ /* 0x002fe20003f05070 */
[----:B------:R-:W-:Y:S01]  /*66d0*/  FMUL R7, R7, UR4 ;  /* 0x0000000407077c20 */ /* 0x000fe20008400000 */
[----:B------:R-:W-:Y:S02]  /*66e0*/  SHF.R.U32.HI R5, RZ, R22, R5 ;  /* 0x00000016ff057219 */ /* 0x000fe40000011605 */
[----:B------:R-:W-:-:S03]  /*66f0*/  ISETP.NE.AND.EX P0, PT, R25, RZ, PT, P0 ;  /* 0x000000ff1900720c */ /* 0x000fc60003f05300 */
[----:B------:R-:W1:Y:S01]  /*6700*/  LDC R20, c[0x0][0x148] ;  /* 0x00005200ff147b82 */ /* 0x000e620000000800 */
[----:B---3--:R-:W-:Y:S02]  /*6710*/  IMAD R23, R13, R6, R4 ;  /* 0x000000060d177224 */ /* 0x008fe400078e0204 */
[----:B------:R-:W-:-:S05]  /*6720*/  IMAD.MOV.U32 R6, RZ, RZ, 0x1 ;  /* 0x00000001ff067424 */ /* 0x000fca00078e00ff */
[----:B------:R-:W2:Y:S01]  /*6730*/  LDC R21, c[0x0][0x600] ;  /* 0x00018000ff157b82 */ /* 0x000ea20000000800 */
[-CC-:B----4-:R-:W-:Y:S02]  /*6740*/  SHF.R.U64 R13, R10, R14.reuse, R5.reuse ;  /* 0x0000000e0a0d7219 */ /* 0x190fe40000001205 */
[----:B------:R-:W-:Y:S02]  /*6750*/  SHF.R.U32.HI R4, RZ, R14, R5 ;  /* 0x0000000eff047219 */ /* 0x000fe40000011605 */
[----:B------:R3:W4:Y:S03]  /*6760*/  F2I.U32.TRUNC.NTZ R14, R7 ;  /* 0x00000007000e7305 */ /* 0x000726000020f000 */
[----:B------:R-:W1:Y:S01]  /*6770*/  LDC R26, c[0x0][0x648] ;  /* 0x00019200ff1a7b82 */ /* 0x000e620000000800 */
[-C--:B0-----:R-:W-:Y:S02]  /*6780*/  SHF.R.U64 R15, R13, R9.reuse, R4 ;  /* 0x000000090d0f7219 */ /* 0x081fe40000001204 */
[----:B------:R-:W-:-:S02]  /*6790*/  SHF.L.U32 R8, R8, R9, RZ ;  /* 0x0000000908087219 */ /* 0x000fc400000006ff */
[-C--:B------:R-:W-:Y:S01]  /*67a0*/  SHF.R.U32.HI R5, RZ, R9.reuse, R4 ;  /* 0x00000009ff057219 */ /* 0x080fe20000011604 */
[----:B------:R-:W-:Y:S01]  /*67b0*/  IMAD.MOV.U32 R4, RZ, RZ, R15 ;  /* 0x000000ffff047224 */ /* 0x000fe200078e000f */
[----:B------:R-:W-:Y:S01]  /*67c0*/  SHF.L.U32 R22, R6, R9, RZ ;  /* 0x0000000906167219 */ /* 0x000fe200000006ff */
[----:B------:R-:W0:Y:S01]  /*67d0*/  LDC R27, c[0x0][0x638] ;  /* 0x00018e00ff1b7b82 */ /* 0x000e220000000800 */
[----:B------:R-:W-:-:S07]  /*67e0*/  LOP3.LUT R28, RZ, R8, RZ, 0x33, !PT ;  /* 0x00000008ff1c7212 */ /* 0x000fce00078e33ff */
        /* <DEDUP_REMOVED lines=12> */
.L_x_162:
[----:B------:R-:W-:Y:S01]  /*68b0*/  ISETP.NE.AND P0, PT, R2, 0x1, PT ;  /* 0x000000010200780c */ /* 0x000fe20003f05270 */
[----:B--2---:R-:W-:Y:S01]  /*68c0*/  VIADD R7, R21, 0xffffffff ;  /* 0xffffffff15077836 */ /* 0x004fe20000000000 */
[----:B-1----:R-:W-:Y:S01]  /*68d0*/  SHF.R.U64 R5, R4, R26, R5 ;  /* 0x0000001a04057219 */ /* 0x002fe20000001205 */
[----:B------:R-:W-:Y:S01]  /*68e0*/  IMAD.MOV R14, RZ, RZ, -R14 ;  /* 0x000000ffff0e7224 */ /* 0x000fe200078e0a0e */
[----:B------:R-:W-:Y:S01]  /*68f0*/  LOP3.LUT R4, R13, R28, RZ, 0xc0, !PT ;  /* 0x0000001c0d047212 */ /* 0x000fe200078ec0ff */
[----:B------:R-:W-:Y:S01]  /*6900*/  IMAD.MOV.U32 R8, RZ, RZ, R12 ;  /* 0x000000ffff087224 */ /* 0x000fe200078e000c */
[----:B------:R-:W-:Y:S01]  /*6910*/  LOP3.LUT R10, R10, R7, RZ, 0xc0, !PT ;  /* 0x000000070a0a7212 */ /* 0x000fe200078ec0ff */
[----:B------:R-:W-:Y:S02]  /*6920*/  IMAD.MOV R6, RZ, RZ, -R5 ;  /* 0x000000ffff067224 */ /* 0x000fe400078e0a05 */
[----:B------:R-:W-:-:S04]  /*6930*/  IMAD R4, R22, R5, R4 ;  /* 0x0000000516047224 */ /* 0x000fc800078e0204 */
[----:B------:R-:W-:Y:S02]  /*6940*/  @P0 IMAD R23, R20, R14, R3 ;  /* 0x0000000e14170224 */ /* 0x000fe400078e0203 */
[----:B0-----:R-:W-:Y:S02]  /*6950*/  IMAD R3, R6, R27, R15 ;  /* 0x0000001b06037224 */ /* 0x001fe400078e020f */
[----:B------:R-:W-:Y:S02]  /*6960*/  IMAD R7, R4, R29, R23 ;  /* 0x0000001d04077224 */ /* 0x000fe400078e0217 */
[----:B------:R-:W-:Y:S02]  /*6970*/  IMAD R4, R3, R21, R10 ;  /* 0x0000001503047224 */ /* 0x000fe400078e020a */
[----:B------:R-:W-:-:S03]  /*6980*/  IMAD.MOV.U32 R6, RZ, RZ, 0x1 ;  /* 0x00000001ff067424 */ /* 0x000fc600078e00ff */
[----:B------:R-:W-:Y:S02]  /*6990*/  SEL R9, R4, R7, !P0 ;  /* 0x0000000704097207 */ /* 0x000fe40004000000 */
[----:B------:R-:W-:-:S07]  /*69a0*/  SEL R7, R7, R4, !P0 ;  /* 0x0000000407077207 */ /* 0x000fce0004000000 */
.L_x_160:
[----:B------:R-:W-:-:S08]  /*69b0*/  NOP ;  /* 0x0000000000007918 */ /* 0x000fd00000000000 */
[----:B------:R-:W0:-:S00]  /*69c0*/  USETMAXREG.DEALLOC.CTAPOOL 0x28 ;  /* 0x00000028000079c8 */ /* 0x000e0000080e0500 */
[----:B0-----:R-:W-:-:S13]  /*69d0*/  ISETP.NE.AND P0, PT, R0, RZ, PT ;  /* 0x000000ff0000720c */ /* 0x001fda0003f05270 */
[----:B------:R-:W-:Y:S05]  /*69e0*/  @P0 EXIT ;  /* 0x000000000000094d */ /* 0x000fea0003800000 */
[----:B------:R-:W-:Y:S01]  /*69f0*/  LOP3.LUT P0, RZ, R6, 0xff, RZ, 0xc0, !PT ;  /* 0x000000ff06ff7812 */ /* 0x000fe2000780c0ff */
[----:B------:R-:W-:Y:S02]  /*6a00*/  IMAD.MOV.U32 R0, RZ, RZ, 0x1 ;  /* 0x00000001ff007424 */ /* 0x000fe400078e00ff */
[----:B------:R-:W-:-:S10]  /*6a10*/  IMAD.MOV.U32 R12, RZ, RZ, RZ ;  /* 0x000000ffff0c7224 */ /* 0x000fd400078e00ff */
[----:B------:R-:W-:Y:S05]  /*6a20*/  @!P0 BRA `(.L_x_163) ;  /* 0x0000000c004c8947 */ /* 0x000fea0003800000 */
[----:B------:R-:W0:Y:S01]  /*6a30*/  LDC R0, c[0x0][0x28c] ;  /* 0x0000a300ff007b82 */ /* 0x000e220000000800 */
[----:B------:R-:W-:Y:S01]  /*6a40*/  ULDC UR5, c[0x0][0x658] ;  /* 0x0001960000057ab9 */ /* 0x000fe20000000800 */
[----:B------:R-:W-:Y:S01]  /*6a50*/  UMOV UR7, 0xffffffff ;  /* 0xffffffff00077882 */ /* 0x000fe20000000000 */
[----:B------:R-:W-:Y:S01]  /*6a60*/  ULDC UR6, c[0x0][0xc] ;  /* 0x0000030000067ab9 */ /* 0x000fe20000000800 */
[----:B------:R-:W-:Y:S01]  /*6a70*/  USHF.L.U32 UR8, UR7, UR5, URZ ;  /* 0x0000000507087299 */ /* 0x000fe2000800063f */
[C---:B------:R-:W-:Y:S01]  /*6a80*/  LOP3.LUT P2, RZ, R18.reuse, 0x7f, RZ, 0xc0, !PT ;  /* 0x0000007f12ff7812 */ /* 0x040fe2000784c0ff */
[----:B------:R-:W-:Y:S01]  /*6a90*/  UMOV UR9, 0x1 ;  /* 0x0000000100097882 */ /* 0x000fe20000000000 */
[----:B------:R-:W-:Y:S01]  /*6aa0*/  ULDC UR7, c[0x0][0x10] ;  /* 0x0000040000077ab9 */ /* 0x000fe20000000800 */
[----:B------:R-:W-:Y:S01]  /*6ab0*/  USHF.L.U32 UR21, UR9, UR5, URZ ;  /* 0x0000000509157299 */ /* 0x000fe2000800063f */
[----:B------:R-:W-:Y:S01]  /*6ac0*/  LOP3.LUT P0, RZ, R18, 0x1f, RZ, 0xc0, !PT ;  /* 0x0000001f12ff7812 */ /* 0x000fe2000780c0ff */
[----:B------:R-:W-:Y:S01]  /*6ad0*/  UIMAD.WIDE.U32 UR6, UR6, UR7, URZ ;  /* 0x00000007060672a5 */ /* 0x000fe2000f8e003f */
[----:B------:R-:W-:Y:S01]  /*6ae0*/  BSSY B0, `(.L_x_163) ;  /* 0x00000c7000007945 */ /* 0x000fe20003800000 */
[----:B------:R-:W-:Y:S01]  /*6af0*/  ULDC UR5, c[0x0][0x14] ;  /* 0x0000050000057ab9 */ /* 0x000fe20000000800 */
[----:B------:R-:W-:Y:S01]  /*6b00*/  IMAD.MOV.U32 R13, RZ, RZ, 0x1 ;  /* 0x00000001ff0d7424 */ /* 0x000fe200078e00ff */
[----:B------:R-:W-:Y:S01]  /*6b10*/  UIMAD.WIDE.U32 UR22, UR6, UR5, URZ ;  /* 0x00000005061672a5 */ /* 0x000fe2000f8e003f */
[----:B------:R-:W-:Y:S01]  /*6b20*/  LOP3.LUT R11, R19, 0x2, RZ, 0xfc, !PT ;  /* 0x00000002130b7812 */ /* 0x000fe200078efcff */
[----:B------:R-:W-:Y:S01]  /*6b30*/  UIMAD UR5, UR7, UR5, URZ ;  /* 0x00000005070572a4 */ /* 0x000fe2000f8e023f */
[----:B------:R-:W-:Y:S01]  /*6b40*/  PLOP3.LUT P0, PT, P0, P2, PT, 0x8a, 0x0 ;  /* 0x000000000000781c */ /* 0x000fe20000705172 */
[----:B------:R-:W-:Y:S01]  /*6b50*/  IMAD.MOV.U32 R12, RZ, RZ, RZ ;  /* 0x000000ffff0c7224 */ /* 0x000fe200078e00ff */
[----:B------:R-:W-:Y:S01]  /*6b60*/  ULDC UR4, c[0x0][0x600] ;  /* 0x0001800000047ab9 */ /* 0x000fe20000000800 */
[----:B------:R-:W-:-:S02]  /*6b70*/  ULOP3.LUT UR13, URZ, UR8, URZ, 0x33, !UPT ;  /* 0x000000083f0d7292 */ /* 0x000fc4000f8e333f */
[----:B------:R-:W-:Y:S01]  /*6b80*/  UIADD3 UR4, UR4, -0x1, URZ ;  /* 0xffffffff04047890 */ /* 0x000fe2000fffe03f */
[----:B0-----:R-:W-:Y:S01]  /*6b90*/  VIADD R0, R0, 0x1f ;  /* 0x0000001f00007836 */ /* 0x001fe20000000000 */
[----:B------:R-:W-:Y:S01]  /*6ba0*/  UIADD3 UR5, UR23, UR5, URZ ;  /* 0x0000000517057290 */ /* 0x000fe2000fffe03f */
[----:B------:R-:W-:-:S03]  /*6bb0*/  ULDC.64 UR30, c[0x0][0x198] ;  /* 0x00006600001e7ab9 */ /* 0x000fc60000000a00 */
[----:B------:R-:W-:-:S04]  /*6bc0*/  SHF.R.S32.HI R3, RZ, 0x1f, R0 ;  /* 0x0000001fff037819 */ /* 0x000fc80000011400 */
[----:B------:R-:W-:Y:S01]  /*6bd0*/  LEA.HI R3, R3, R0, RZ, 0x5 ;  /* 0x0000000003037211 */ /* 0x000fe200078f28ff */
[----:B------:R-:W-:-:S03]  /*6be0*/  IMAD.MOV.U32 R0, RZ, RZ, 0x1 ;  /* 0x00000001ff007424 */ /* 0x000fc600078e00ff */
[----:B------:R-:W-:-:S05]  /*6bf0*/  SHF.R.S32.HI R3, RZ, 0x5, R3 ;  /* 0x00000005ff037819 */ /* 0x000fca0000011403 */
[----:B------:R-:W-:-:S07]  /*6c00*/  VIADD R10, R3, 0x1 ;  /* 0x00000001030a7836 */ /* 0x000fce0000000000 */
.L_x_175:
[----:B------:R-:W-:-:S03]  /*6c10*/  UMOV UR6, 0xffffffff ;  /* 0xffffffff00067882 */ /* 0x000fc60000000000 */
[----:B------:R-:W-:Y:S05]  /*6c20*/  BRA.DIV UR6, `(.L_x_164) ;  /* 0x0000001606207947 */ /* 0x000fea000b800000 */
[----:B------:R-:W-:-:S13]  /*6c30*/  ELECT P6, URZ, PT ;  /* 0x00000000003f782f */ /* 0x000fda00038c0000 */
.L_x_196:
[----:B------:R-:W-:Y:S04]  /*6c40*/  BSSY B1, `(.L_x_165) ;  /* 0x000003e000017945 */ /* 0x000fe80003800000 */
[----:B------:R-:W-:Y:S05]  /*6c50*/  @!P6 BRA `(.L_x_166) ;  /* 0x0000000000f0e947 */ /* 0x000fea0003800000 */
[----:B------:R-:W0:Y:S02]  /*6c60*/  LDC R4, c[0x0][0x28c] ;  /* 0x0000a300ff047b82 */ /* 0x000e240000000800 */
[----:B0-----:R-:W-:-:S13]  /*6c70*/  ISETP.GE.AND P1, PT, R4, 0x1, PT ;  /* 0x000000010400780c */ /* 0x001fda0003f26270 */
[----:B------:R-:W-:Y:S05]  /*6c80*/  @!P1 BRA `(.L_x_166) ;  /* 0x0000000000e49947 */ /* 0x000fea0003800000 */
[----:B------:R-:W-:Y:S02]  /*6c90*/  IMAD.SHL.U32 R15, R7, 0x80, RZ ;  /* 0x00000080070f7824 */ /* 0x000fe400078e00ff */
[----:B------:R-:W-:Y:S02]  /*6ca0*/  IMAD.SHL.U32 R18, R9, 0x80, RZ ;  /* 0x0000008009127824 */ /* 0x000fe400078e00ff */
[----:B------:R-:W-:Y:S02]  /*6cb0*/  IMAD.MOV.U32 R20, RZ, RZ, RZ ;  /* 0x000000ffff147224 */ /* 0x000fe400078e00ff */
[----:B------:R-:W-:Y:S02]  /*6cc0*/  IMAD.MOV.U32 R4, RZ, RZ, R10 ;  /* 0x000000ffff047224 */ /* 0x000fe400078e000a */
[----:B------:R-:W-:Y:S02]  /*6cd0*/  IMAD.MOV.U32 R5, RZ, RZ, R0 ;  /* 0x000000ffff057224 */ /* 0x000fe400078e0000 */
[----:B------:R-:W-:-:S02]  /*6ce0*/  IMAD.MOV.U32 R6, RZ, RZ, R12 ;  /* 0x000000ffff067224 */ /* 0x000fc400078e000c */
[----:B------:R-:W-:-:S07]  /*6cf0*/  VIADD R22, R15, 0x40 ;  /* 0x000000400f167836 */ /* 0x000fce0000000000 */
.L_x_170:
[----:B------:R-:W0:Y:S01]  /*6d00*/  S2R R14, SR_CgaCtaId ;  /* 0x00000000000e7919 */ /* 0x000e220000008800 */
[----:B------:R-:W-:Y:S01]  /*6d10*/  MOV R7, 0x400 ;  /* 0x0000040000077802 */ /* 0x000fe20000000f00 */
[----:B------:R-:W1:Y:S03]  /*6d20*/  @!P2 LDC R9, c[0x0][0x500] ;  /* 0x00014000ff09ab82 */ /* 0x000e660000000800 */
[----:B0-----:R-:W-:Y:S02]  /*6d30*/  LEA R21, R14, R7, 0x18 ;  /* 0x000000070e157211 */ /* 0x001fe400078ec0ff */
[----:B------:R-:W-:-:S03]  /*6d40*/  SHF.L.U32 R7, R5, 0x1f, RZ ;  /* 0x0000001f05077819 */ /* 0x000fc600000006ff */
[----:B------:R-:W-:-:S04]  /*6d50*/  IMAD R14, R6, 0x8, R21 ;  /* 0x00000008060e7824 */ /* 0x000fc800078e0215 */
[----:B------:R-:W0:Y:S02]  /*6d60*/  SYNCS.PHASECHK.TRANS64.TRYWAIT P1, [R14+URZ+0x70], R7 ;  /* 0x000070070e0075a7 */ /* 0x000e24000802017f */
[----:B01----:R-:W-:Y:S05]  /*6d70*/  @!P1 BRA `(.L_x_167) ;  /* 0x0000001000ec9947 */ /* 0x003fea0003800000 */
.L_x_197:
[----:B0-----:R-:W-:Y:S01]  /*6d80*/  PRMT R7, R11, 0x9910, RZ ;  /* 0x000099100b077816 */ /* 0x001fe200000000ff */
[----:B------:R0:W-:Y:S03]  /*6d90*/  @!P2 SYNCS.ARRIVE.TRANS64 RZ, [R14+URZ], R9 ;  /* 0x000000090effa9a7 */ /* 0x0001e6000800003f */
[----:B------:R-:W-:-:S13]  /*6da0*/  ISETP.NE.AND P1, PT, R7, 0x2, PT ;  /* 0x000000020700780c */ /* 0x000fda0003f25270 */
[----:B0-----:R-:W-:Y:S05]  /*6db0*/  @P1 BRA `(.L_x_168) ;  /* 0x0000000000041947 */ /* 0x001fea0003800000 */
[----:B------:R-:W-:Y:S01]  /*6dc0*/  BPT.TRAP 0x1 ;  /* 0x000000040000795c */ /* 0x000fe20000300000 */
.L_x_168:
[----:B------:R-:W-:Y:S05]  /*6dd0*/  @P0 BRA `(.L_x_169) ;  /* 0x0000000000040947 */ /* 0x000fea0003800000 */
[----:B------:R-:W-:Y:S01]  /*6de0*/  BPT.TRAP 0x1 ;  /* 0x000000040000795c */ /* 0x000fe20000300000 */
.L_x_169:
[----:B------:R-:W-:Y:S01]  /*6df0*/  IMAD R21, R6, 0x2000, R21 ;  /* 0x0000200006157824 */ /* 0x000fe200078e0215 */
[----:B------:R-:W-:Y:S01]  /*6e00*/  R2UR UR25, R14 ;  /* 0x000000000e1972ca */ /* 0x000fe200000e0000 */
[----:B------:R-:W-:Y:S01]  /*6e10*/  VIADD R4, R4, 0xffffffff ;  /* 0xffffffff04047836 */ /* 0x000fe20000000000 */
[----:B------:R-:W-:Y:S01]  /*6e20*/  R2UR UR27, R20 ;  /* 0x00000000141b72ca */ /* 0x000fe200000e0000 */
[----:B------:R-:W-:Y:S01]  /*6e30*/  UIADD3 UR6, UP0, UR30, 0xf0, URZ ;  /* 0x000000f01e067890 */ /* 0x000fe2000ff1e03f */
[----:B------:R-:W-:Y:S01]  /*6e40*/  R2UR UR8, R21 ;  /* 0x00000000150872ca */ /* 0x000fe200000e0000 */
[----:B------:R-:W-:Y:S01]  /*6e50*/  UIADD3 UR32, UP1, UR30, 0x1f0, URZ ;  /* 0x000001f01e207890 */ /* 0x000fe2000ff3e03f */
[----:B------:R-:W-:Y:S01]  /*6e60*/  R2UR UR28, R8 ;  /* 0x00000000081c72ca */ /* 0x000fe200000e0000 */
[----:B------:R-:W-:Y:S01]  /*6e70*/  UIADD3.X UR7, URZ, UR31, URZ, UP0, !UPT ;  /* 0x0000001f3f077290 */ /* 0x000fe200087fe43f */
[----:B------:R-:W-:Y:S01]  /*6e80*/  R2UR UR26, R15 ;  /* 0x000000000f1a72ca */ /* 0x000fe200000e0000 */
[----:B------:R-:W-:Y:S01]  /*6e90*/  VIADD R6, R6, 0x1 ;  /* 0x0000000106067836 */ /* 0x000fe20000000000 */
[----:B------:R-:W-:Y:S01]  /*6ea0*/  R2UR UR18, R22 ;  /* 0x00000000161272ca */ /* 0x000fe200000e0000 */
[----:B------:R-:W-:Y:S01]  /*6eb0*/  UIADD3.X UR33, URZ, UR31, URZ, UP1, !UPT ;  /* 0x0000001f3f217290 */ /* 0x000fe20008ffe43f */
[----:B------:R-:W-:Y:S01]  /*6ec0*/  R2UR UR11, R18 ;  /* 0x00000000120b72ca */ /* 0x000fe200000e0000 */
[----:B------:R-:W-:Y:S01]  /*6ed0*/  UMOV UR14, 0x0 ;  /* 0x00000000000e7882 */ /* 0x000fe20000000000 */
[----:B------:R-:W-:Y:S01]  /*6ee0*/  ISETP.GT.AND P3, PT, R4, 0x1, PT ;  /* 0x000000010400780c */ /* 0x000fe20003f64270 */
[----:B------:R-:W-:Y:S01]  /*6ef0*/  UMOV UR15, 0x10000000 ;  /* 0x10000000000f7882 */ /* 0x000fe20000000000 */
[----:B------:R-:W-:Y:S01]  /*6f00*/  ISETP.NE.AND P1, PT, R6, 0xe, PT ;  /* 0x0000000e0600780c */ /* 0x000fe20003f25270 */
[----:B------:R-:W-:Y:S01]  /*6f10*/  UIADD3 UR24, UR8, 0x200, URZ ;  /* 0x0000020008187890 */ /* 0x000fe2000fffe03f */
[----:B------:R-:W-:Y:S01]  /*6f20*/  VIADD R20, R20, 0x20 ;  /* 0x0000002014147836 */ /* 0x000fe20000000000 */
[----:B------:R-:W-:Y:S01]  /*6f30*/  UIADD3 UR16, UR8, 0x1200, URZ ;  /* 0x0000120008107890 */ /* 0x000fe2000fffe03f */
[----:B------:R-:W-:Y:S01]  /*6f40*/  SEL R14, RZ, 0x1, P1 ;  /* 0x00000001ff0e7807 */ /* 0x000fe20000800000 */
[----:B------:R-:W-:Y:S01]  /*6f50*/  UIADD3 UR8, UR8, 0x1c200, URZ ;  /* 0x0001c20008087890 */ /* 0x000fe2000fffe03f */
[----:B------:R-:W-:Y:S01]  /*6f60*/  SEL R6, R6, RZ, P1 ;  /* 0x000000ff06067207 */ /* 0x000fe20000800000 */
[----:B------:R-:W-:Y:S01]  /*6f70*/  UMOV UR17, UR25 ;  /* 0x0000001900117c82 */ /* 0x000fe20008000000 */
[----:B------:R-:W-:Y:S01]  /*6f80*/  UMOV UR19, UR27 ;  /* 0x0000001b00137c82 */ /* 0x000fe20008000000 */
[----:B------:R-:W-:Y:S01]  /*6f90*/  UMOV UR20, UR28 ;  /* 0x0000001c00147c82 */ /* 0x000fe20008000000 */
[----:B------:R0:W-:Y:S01]  /*6fa0*/  UTMALDG.3D [UR24], [UR6], desc[UR14] ;  /* 0x00000e18060075b4 */ /* 0x0001e20008011000 */
[----:B------:R-:W-:Y:S01]  /*6fb0*/  UMOV UR9, UR25 ;  /* 0x0000001900097c82 */ /* 0x000fe20008000000 */
[----:B------:R-:W-:Y:S01]  /*6fc0*/  UMOV UR10, UR27 ;  /* 0x0000001b000a7c82 */ /* 0x000fe20008000000 */
[----:B------:R-:W-:Y:S01]  /*6fd0*/  UMOV UR12, UR28 ;  /* 0x0000001c000c7c82 */ /* 0x000fe20008000000 */
[----:B------:R-:W-:Y:S01]  /*6fe0*/  LOP3.LUT R5, R5, R14, RZ, 0x3c, !PT ;  /* 0x0000000e05057212 */ /* 0x000fe200078e3cff */
[----:B------:R0:W-:Y:S01]  /*6ff0*/  UTMALDG.3D [UR16], [UR6], desc[UR14] ;  /* 0x00000e10060075b4 */ /* 0x0001e20008011000 */
[----:B------:R0:W-:Y:S02]  /*7000*/  UTMALDG.3D [UR8], [UR32], desc[UR14] ;  /* 0x00000e08200075b4 */ /* 0x0001e40008011000 */
[----:B0-----:R-:W-:Y:S05]  /*7010*/  @P3 BRA `(.L_x_170) ;  /* 0xfffffffc00383947 */ /* 0x001fea000383ffff */
.L_x_166:
[----:B------:R-:W-:Y:S05]  /*7020*/  BSYNC B1 ;  /* 0x0000000000017941 */ /* 0x000fea0003800000 */
.L_x_165:
[----:B------:R-:W-:Y:S01]  /*7030*/  LOP3.LUT P3, RZ, R13, 0xff, RZ, 0xc0, !PT ;  /* 0x000000ff0dff7812 */ /* 0x000fe2000786c0ff */
[----:B------:R-:W-:Y:S01]  /*7040*/  IMAD.IADD R12, R3, 0x1, R12 ;  /* 0x00000001030c7824 */ /* 0x000fe200078e020c */
[----:B------:R-:W-:Y:S01]  /*7050*/  IADD3 R16, P4, R16, UR22, RZ ;  /* 0x0000001610107c10 */ /* 0x000fe2000ff9e0ff */
[----:B------:R-:W-:Y:S01]  /*7060*/  ULDC.64 UR6, c[0x0][0x650] ;  /* 0x0001940000067ab9 */ /* 0x000fe20000000a00 */
[----:B------:R-:W-:Y:S01]  /*7070*/  BSSY B1, `(.L_x_171) ;  /* 0x000006b000017945 */ /* 0x000fe20003800000 */
[----:B------:R-:W-:Y:S01]  /*7080*/  IMAD.MOV.U32 R9, RZ, RZ, -0x1 ;  /* 0xffffffffff097424 */ /* 0x000fe200078e00ff */
[----:B------:R-:W-:Y:S01]  /*7090*/  SHF.R.U32.HI R4, RZ, 0x1, R12 ;  /* 0x00000001ff047819 */ /* 0x000fe2000001160c */
[----:B------:R-:W-:Y:S01]  /*70a0*/  IMAD.MOV.U32 R8, RZ, RZ, -0x1 ;  /* 0xffffffffff087424 */ /* 0x000fe200078e00ff */
[----:B------:R-:W-:Y:S02]  /*70b0*/  ISETP.GT.U32.AND P1, PT, R12, 0xd, PT ;  /* 0x0000000d0c00780c */ /* 0x000fe40003f24070 */
[----:B------:R-:W-:-:S02]  /*70c0*/  IADD3.X R17, R17, UR5, RZ, P4, !PT ;  /* 0x0000000511117c10 */ /* 0x000fc4000a7fe4ff */
[----:B------:R-:W-:Y:S01]  /*70d0*/  ISETP.LT.U32.AND P1, PT, R3, 0xe, P1 ;  /* 0x0000000e0300780c */ /* 0x000fe20000f21070 */
[----:B------:R-:W0:Y:S01]  /*70e0*/  @P3 S2R R6, SR_CgaCtaId ;  /* 0x0000000000063919 */ /* 0x000e220000008800 */
[----:B------:R-:W-:Y:S02]  /*70f0*/  @P3 MOV R5, 0x400 ;  /* 0x0000040000053802 */ /* 0x000fe40000000f00 */
[----:B------:R-:W-:Y:S02]  /*7100*/  PRMT R13, RZ, 0x7610, R13 ;  /* 0x00007610ff0d7816 */ /* 0x000fe4000000000d */
[----:B0-----:R-:W-:Y:S01]  /*7110*/  @P3 LEA R6, R6, R5, 0x18 ;  /* 0x0000000506063211 */ /* 0x001fe200078ec0ff */
[----:B------:R-:W-:-:S03]  /*7120*/  IMAD.WIDE.U32 R4, R4, -0x6db6db6d, RZ ;  /* 0x9249249304047825 */ /* 0x000fc600078e00ff */
[----:B------:R0:W-:Y:S01]  /*7130*/  @P3 SYNCS.ARRIVE.TRANS64.A1T0 RZ, [R6+URZ+0xf8], RZ ;  /* 0x0000f8ff06ff39a7 */ /* 0x0001e2000810003f */
[----:B------:R-:W-:Y:S02]  /*7140*/  ISETP.GE.U32.AND P3, PT, R3, 0xe, PT ;  /* 0x0000000e0300780c */ /* 0x000fe40003f66070 */
[----:B------:R-:W-:Y:S02]  /*7150*/  SHF.R.U32.HI R7, RZ, 0x2, R5 ;  /* 0x00000002ff077819 */ /* 0x000fe40000011605 */
[----:B------:R-:W-:Y:S02]  /*7160*/  SEL R5, RZ, 0x1, !P1 ;  /* 0x00000001ff057807 */ /* 0x000fe40004800000 */
[----:B------:R-:W-:Y:S01]  /*7170*/  ISETP.GE.U32.AND P1, PT, R16, UR6, PT ;  /* 0x0000000610007c0c */ /* 0x000fe2000bf26070 */
[----:B------:R-:W-:Y:S01]  /*7180*/  IMAD R12, R7, -0xe, R12 ;  /* 0xfffffff2070c7824 */ /* 0x000fe200078e020c */
[----:B------:R-:W-:Y:S02]  /*7190*/  LOP3.LUT R0, R0, R5, RZ, 0x3c, !PT ;  /* 0x0000000500007212 */ /* 0x000fe400078e3cff */
[----:B------:R-:W-:-:S02]  /*71a0*/  ISETP.GE.U32.AND.EX P1, PT, R17, UR7, PT, P1 ;  /* 0x0000000711007c0c */ /* 0x000fc4000bf26110 */
[----:B------:R-:W-:Y:S02]  /*71b0*/  PRMT R4, RZ, 0x7610, R4 ;  /* 0x00007610ff047816 */ /* 0x000fe40000000004 */
[----:B------:R-:W-:Y:S01]  /*71c0*/  @P3 LOP3.LUT R0, R0, 0x1, R7, 0x78, !PT ;  /* 0x0000000100003812 */ /* 0x000fe200078e7807 */
[----:B------:R-:W-:-:S08]  /*71d0*/  IMAD.MOV.U32 R7, RZ, RZ, -0x1 ;  /* 0xffffffffff077424 */ /* 0x000fd000078e00ff */
[----:B0-----:R-:W-:Y:S05]  /*71e0*/  @P1 BRA `(.L_x_172) ;  /* 0x00000004004c1947 */ /* 0x001fea0003800000 */
[----:B------:R-:W-:Y:S01]  /*71f0*/  ULDC.64 UR6, c[0x0][0x628] ;  /* 0x00018a0000067ab9 */ /* 0x000fe20000000a00 */
[----:B------:R-:W0:Y:S01]  /*7200*/  S2R R15, SR_CTAID.X ;  /* 0x00000000000f7919 */ /* 0x000e220000002500 */
[----:B------:R-:W-:Y:S01]  /*7210*/  ISETP.NE.U32.AND P1, PT, RZ, UR6, PT ;  /* 0x00000006ff007c0c */ /* 0x000fe2000bf25070 */
[----:B------:R-:W-:Y:S01]  /*7220*/  ULDC UR9, c[0x0][0x630] ;  /* 0x00018c0000097ab9 */ /* 0x000fe20000000800 */
[----:B------:R-:W-:Y:S01]  /*7230*/  IMAD.MOV.U32 R4, RZ, RZ, R16 ;  /* 0x000000ffff047224 */ /* 0x000fe200078e0010 */
[----:B------:R-:W1:Y:S01]  /*7240*/  S2R R14, SR_CTAID.Y ;  /* 0x00000000000e7919 */ /* 0x000e620000002600 */
[----:B------:R-:W-:Y:S01]  /*7250*/  ISETP.NE.AND.EX P1, PT, RZ, UR7, PT, P1 ;  /* 0x00000007ff007c0c */ /* 0x000fe2000bf25310 */
[----:B------:R-:W-:-:S12]  /*7260*/  IMAD.MOV.U32 R5, RZ, RZ, R17 ;  /* 0x000000ffff057224 */ /* 0x000fd800078e0011 */
[----:B------:R-:W-:Y:S05]  /*7270*/  @!P1 BRA `(.L_x_173) ;  /* 0x0000000000289947 */ /* 0x000fea0003800000 */
[----:B------:R-:W-:Y:S02]  /*7280*/  ULDC UR8, c[0x0][0x634] ;  /* 0x00018d0000087ab9 */ /* 0x000fe40000000800 */
[----:B------:R-:W-:-:S05]  /*7290*/  IADD3 R9, P1, R16, UR8, RZ ;  /* 0x0000000810097c10 */ /* 0x000fca000ff3e0ff */
[----:B------:R-:W-:-:S04]  /*72a0*/  IMAD.X R21, RZ, RZ, R17, P1 ;  /* 0x000000ffff157224 */ /* 0x000fc800008e0611 */
[----:B------:R-:W-:-:S04]  /*72b0*/  IMAD.WIDE.U32 R6, R21, UR6, RZ ;  /* 0x0000000615067c25 */ /* 0x000fc8000f8e00ff */
[----:B------:R-:W-:-:S04]  /*72c0*/  IMAD.WIDE.U32 R6, P1, R9, UR7, R6 ;  /* 0x0000000709067c25 */ /* 0x000fc8000f820006 */
[----:B------:R-:W-:-:S04]  /*72d0*/  IMAD.WIDE.U32 R8, R9, UR6, RZ ;  /* 0x0000000609087c25 */ /* 0x000fc8000f8e00ff */
[----:B------:R-:W-:Y:S01]  /*72e0*/  IMAD.X R5, RZ, RZ, RZ, P1 ;  /* 0x000000ffff057224 */ /* 0x000fe200008e06ff */
[----:B------:R-:W-:Y:S01]  /*72f0*/  IADD3 RZ, P1, R9, R6, RZ ;  /* 0x0000000609ff7210 */ /* 0x000fe20007f3e0ff */
[----:B------:R-:W-:-:S04]  /*7300*/  IMAD.MOV.U32 R4, RZ, RZ, R7 ;  /* 0x000000ffff047224 */ /* 0x000fc800078e0007 */
[----:B------:R-:W-:-:S08]  /*7310*/  IMAD.WIDE.U32.X R4, R21, UR7, R4, P1 ;  /* 0x0000000715047c25 */ /* 0x000fd000088e0404 */
.L_x_173:
[--C-:B------:R-:W-:Y:S01]  /*7320*/  SHF.R.U64 R8, R4, UR9, R5.reuse ;  /* 0x0000000904087c19 */ /* 0x100fe20008001205 */
[----:B------:R-:W-:Y:S01]  /*7330*/  ULDC.64 UR6, c[0x0][0x620] ;  /* 0x0001880000067ab9 */ /* 0x000fe20000000a00 */
[----:B------:R-:W-:Y:S01]  /*7340*/  SHF.R.U32.HI R4, RZ, UR9, R5 ;  /* 0x00000009ff047c19 */ /* 0x000fe20008011605 */
[----:B------:R-:W2:Y:S01]  /*7350*/  LDC R24, c[0x0][0x144] ;  /* 0x00005100ff187b82 */ /* 0x000ea20000000800 */
[----:B------:R-:W-:Y:S01]  /*7360*/  IADD3 R7, P1, RZ, -R8, RZ ;  /* 0x80000008ff077210 */ /* 0x000fe20007f3e0ff */
[----:B------:R-:W-:Y:S01]  /*7370*/  ULDC.64 UR10, c[0x0][0x640] ;  /* 0x00019000000a7ab9 */ /* 0x000fe20000000a00 */
[----:B0-----:R-:W-:Y:S01]  /*7380*/  I2FP.F32.U32 R9, R15 ;  /* 0x0000000f00097245 */ /* 0x001fe20000201000 */
[----:B------:R-:W-:Y:S02]  /*7390*/  ULDC UR8, c[0x0][0x608] ;  /* 0x0001820000087ab9 */ /* 0x000fe40000000800 */
[----:B------:R-:W-:Y:S01]  /*73a0*/  IMAD.X R4, RZ, RZ, ~R4, P1 ;  /* 0x000000ffff047224 */ /* 0x000fe200008e0e04 */
[----:B------:R-:W-:Y:S01]  /*73b0*/  ISETP.NE.U32.AND P1, PT, RZ, UR10, PT ;  /* 0x0000000aff007c0c */ /* 0x000fe2000bf25070 */
[----:B------:R-:W0:Y:S02]  /*73c0*/  LDC R21, c[0x0][0x148] ;  /* 0x00005200ff157b82 */ /* 0x000e240000000800 */
[----:B------:R-:W-:Y:S01]  /*73d0*/  IMAD R6, R4, UR6, RZ ;  /* 0x0000000604067c24 */ /* 0x000fe2000f8e02ff */
[----:B------:R-:W-:Y:S01]  /*73e0*/  ISETP.NE.AND.EX P1, PT, RZ, UR11, PT, P1 ;  /* 0x0000000bff007c0c */ /* 0x000fe2000bf25310 */
[----:B------:R-:W-:Y:S01]  /*73f0*/  IMAD.WIDE.U32 R4, R7, UR6, R16 ;  /* 0x0000000607047c25 */ /* 0x000fe2000f8e0010 */
[----:B------:R-:W-:-:S03]  /*7400*/  ULDC UR6, c[0x0][0x150] ;  /* 0x0000540000067ab9 */ /* 0x000fc60000000800 */
[----:B------:R-:W-:Y:S02]  /*7410*/  IMAD R7, R7, UR7, R6 ;  /* 0x0000000707077c24 */ /* 0x000fe4000f8e0206 */
[----:B------:R-:W-:Y:S01]  /*7420*/  FMUL R6, R9, UR6 ;  /* 0x0000000609067c20 */ /* 0x000fe20008400000 */
[----:B------:R-:W-:Y:S01]  /*7430*/  ULDC UR6, c[0x0][0x618] ;  /* 0x0001860000067ab9 */ /* 0x000fe20000000800 */
[----:B------:R-:W-:Y:S01]  /*7440*/  ULDC UR7, c[0x0][0x154] ;  /* 0x0000550000077ab9 */ /* 0x000fe20000000800 */
[----:B------:R-:W-:-:S03]  /*7450*/  IMAD.IADD R5, R5, 0x1, R7 ;  /* 0x0000000105057824 */ /* 0x000fc600078e0207 */
[----:B------:R-:W3:Y:S02]  /*7460*/  F2I.U32.TRUNC.NTZ R6, R6 ;  /* 0x0000000600067305 */ /* 0x000ee4000020f000 */
[----:B------:R-:W-:Y:S02]  /*7470*/  SHF.R.U64 R9, R4, UR6, R5 ;  /* 0x0000000604097c19 */ /* 0x000fe40008001205 */
[----:B-1----:R-:W-:-:S05]  /*7480*/  I2FP.F32.U32 R4, R14 ;  /* 0x0000000e00047245 */ /* 0x002fca0000201000 */
[----:B------:R-:W-:Y:S01]  /*7490*/  FMUL R22, R4, UR7 ;  /* 0x0000000704167c20 */ /* 0x000fe20008400000 */
[----:B------:R-:W-:Y:S01]  /*74a0*/  SHF.R.U32.HI R4, RZ, UR6, R5 ;  /* 0x00000006ff047c19 */ /* 0x000fe20008011605 */
[----:B------:R-:W-:-:S03]  /*74b0*/  ULDC UR6, c[0x0][0x658] ;  /* 0x0001960000067ab9 */ /* 0x000fc60000000800 */
[--C-:B------:R-:W-:Y:S01]  /*74c0*/  SHF.R.U64 R20, R9, UR8, R4.reuse ;  /* 0x0000000809147c19 */ /* 0x100fe20008001204 */
[----:B------:R-:W1:Y:S01]  /*74d0*/  F2I.U32.TRUNC.NTZ R22, R22 ;  /* 0x0000001600167305 */ /* 0x000e62000020f000 */
[----:B------:R-:W-:Y:S01]  /*74e0*/  SHF.R.U32.HI R5, RZ, UR8, R4 ;  /* 0x00000008ff057c19 */ /* 0x000fe20008011604 */
[----:B---3--:R-:W-:-:S03]  /*74f0*/  IMAD.MOV R6, RZ, RZ, -R6 ;  /* 0x000000ffff067224 */ /* 0x008fc600078e0a06 */
[----:B------:R-:W-:Y:S01]  /*7500*/  SHF.R.U64 R18, R20, UR6, R5 ;  /* 0x0000000614127c19 */ /* 0x000fe20008001205 */
[----:B--2---:R-:W-:Y:S01]  /*7510*/  IMAD R15, R24, R6, R15 ;  /* 0x00000006180f7224 */ /* 0x004fe200078e020f */
[----:B------:R-:W-:-:S03]  /*7520*/  SHF.R.U32.HI R23, RZ, UR6, R5 ;  /* 0x00000006ff177c19 */ /* 0x000fc60008011605 */
[----:B------:R-:W-:Y:S02]  /*7530*/  IMAD.MOV.U32 R4, RZ, RZ, R18 ;  /* 0x000000ffff047224 */ /* 0x000fe400078e0012 */
[----:B------:R-:W-:Y:S01]  /*7540*/  IMAD.MOV.U32 R5, RZ, RZ, R23 ;  /* 0x000000ffff057224 */ /* 0x000fe200078e0017 */
[----:B-1----:R-:W-:Y:S06]  /*7550*/  @!P1 BRA `(.L_x_174) ;  /* 0x0000000000289947 */ /* 0x002fec0003800000 */
[----:B------:R-:W-:Y:S02]  /*7560*/  ULDC UR6, c[0x0][0x64c] ;  /* 0x0001930000067ab9 */ /* 0x000fe40000000800 */
[----:B------:R-:W-:-:S05]  /*7570*/  IADD3 R5, P1, R18, UR6, RZ ;  /* 0x0000000612057c10 */ /* 0x000fca000ff3e0ff */
[----:B------:R-:W-:-:S04]  /*7580*/  IMAD.X R23, RZ, RZ, R23, P1 ;  /* 0x000000ffff177224 */ /* 0x000fc800008e0617 */
[----:B------:R-:W-:-:S04]  /*7590*/  IMAD.WIDE.U32 R6, R23, UR10, RZ ;  /* 0x0000000a17067c25 */ /* 0x000fc8000f8e00ff */
[----:B------:R-:W-:-:S04]  /*75a0*/  IMAD.WIDE.U32 R6, P1, R5, UR11, R6 ;  /* 0x0000000b05067c25 */ /* 0x000fc8000f820006 */
[----:B------:R-:W-:-:S04]  /*75b0*/  IMAD.WIDE.U32 R4, R5, UR10, RZ ;  /* 0x0000000a05047c25 */ /* 0x000fc8000f8e00ff */
[----:B------:R-:W-:Y:S01]  /*75c0*/  IMAD.MOV.U32 R4, RZ, RZ, R7 ;  /* 0x000000ffff047224 */ /* 0x000fe200078e0007 */
[----:B------:R-:W-:Y:S01]  /*75d0*/  IADD3 RZ, P3, R5, R6, RZ ;  /* 0x0000000605ff7210 */ /* 0x000fe20007f7e0ff */
[----:B------:R-:W-:-:S04]  /*75e0*/  IMAD.X R5, RZ, RZ, RZ, P1 ;  /* 0x000000ffff057224 */ /* 0x000fc800008e06ff */
[----:B------:R-:W-:-:S08]  /*75f0*/  IMAD.WIDE.U32.X R4, R23, UR11, R4, P3 ;  /* 0x0000000b17047c25 */ /* 0x000fd000098e0404 */
.L_x_174:
[----:B------:R-:W-:Y:S01]  /*7600*/  ISETP.NE.AND P1, PT, R2, 0x1, PT ;  /* 0x000000010200780c */ /* 0x000fe20003f25270 */
[----:B------:R-:W-:Y:S01]  /*7610*/  ULDC UR6, c[0x0][0x648] ;  /* 0x0001920000067ab9 */ /* 0x000fe20000000800 */
[----:B------:R-:W-:Y:S01]  /*7620*/  LOP3.LUT R20, R20, UR13, RZ, 0xc0, !PT ;  /* 0x0000000d14147c12 */ /* 0x000fe2000f8ec0ff */
[----:B------:R-:W-:Y:S01]  /*7630*/  IMAD.MOV R22, RZ, RZ, -R22 ;  /* 0x000000ffff167224 */ /* 0x000fe200078e0a16 */
[----:B------:R-:W-:Y:S01]  /*7640*/  SHF.R.U64 R5, R4, UR6, R5 ;  /* 0x0000000604057c19 */ /* 0x000fe20008001205 */
[----:B------:R-:W-:Y:S01]  /*7650*/  ULDC UR6, c[0x0][0x638] ;  /* 0x00018e0000067ab9 */ /* 0x000fe20000000800 */
[----:B------:R-:W-:Y:S01]  /*7660*/  LOP3.LUT R9, R9, UR4, RZ, 0xc0, !PT ;  /* 0x0000000409097c12 */ /* 0x000fe2000f8ec0ff */
[----:B------:R-:W-:Y:S01]  /*7670*/  ULDC UR7, c[0x0][0x610] ;  /* 0x0001840000077ab9 */ /* 0x000fe20000000800 */
[----:B------:R-:W-:Y:S02]  /*7680*/  IMAD.MOV.U32 R4, RZ, RZ, 0x1 ;  /* 0x00000001ff047424 */ /* 0x000fe400078e00ff */
[----:B------:R-:W-:-:S02]  /*7690*/  IMAD.MOV R7, RZ, RZ, -R5 ;  /* 0x000000ffff077224 */ /* 0x000fc400078e0a05 */
[----:B------:R-:W-:Y:S02]  /*76a0*/  IMAD R20, R5, UR21, R20 ;  /* 0x0000001505147c24 */ /* 0x000fe4000f8e0214 */
[----:B0-----:R-:W-:Y:S02]  /*76b0*/  @P1 IMAD R15, R21, R22, R14 ;  /* 0x00000016150f1224 */ /* 0x001fe400078e020e */
[----:B------:R-:W-:Y:S01]  /*76c0*/  IMAD R18, R7, UR6, R18 ;  /* 0x0000000607127c24 */ /* 0x000fe2000f8e0212 */
[----:B------:R-:W-:Y:S01]  /*76d0*/  ULDC UR6, c[0x0][0x600] ;  /* 0x0001800000067ab9 */ /* 0x000fe20000000800 */
[----:B------:R-:W-:Y:S02]  /*76e0*/  IMAD R15, R20, UR7, R15 ;  /* 0x00000007140f7c24 */ /* 0x000fe4000f8e020f */
[----:B------:R-:W-:-:S05]  /*76f0*/  IMAD R18, R18, UR6, R9 ;  /* 0x0000000612127c24 */ /* 0x000fca000f8e0209 */
[----:B------:R-:W-:Y:S02]  /*7700*/  SEL R9, R18, R15, !P1 ;  /* 0x0000000f12097207 */ /* 0x000fe40004800000 */
[----:B------:R-:W-:-:S07]  /*7710*/  SEL R7, R15, R18, !P1 ;  /* 0x000000120f077207 */ /* 0x000fce0004800000 */
.L_x_172:
[----:B------:R-:W-:Y:S05]  /*7720*/  BSYNC B1 ;  /* 0x0000000000017941 */ /* 0x000fea0003800000 */
.L_x_171:
[----:B------:R-:W-:-:S13]  /*7730*/  LOP3.LUT P1, RZ, R4, 0xff, RZ, 0xc0, !PT ;  /* 0x000000ff04ff7812 */ /* 0x000fda000782c0ff */
[----:B------:R-:W-:Y:S05]  /*7740*/  @P1 BRA `(.L_x_175) ;  /* 0xfffffff400301947 */ /* 0x000fea000383ffff */
[----:B------:R-:W-:Y:S05]  /*7750*/  BSYNC B0 ;  /* 0x0000000000007941 */ /* 0x000fea0003800000 */
.L_x_163:
[----:B------:R-:W-:-:S03]  /*7760*/  UMOV UR6, 0xffffffff ;  /* 0xffffffff00067882 */ /* 0x000fc60000000000 */
[----:B------:R-:W-:Y:S05]  /*7770*/  BRA.DIV UR6, `(.L_x_176) ;  /* 0x0000000a06807947 */ /* 0x000fea000b800000 */
[----:B------:R-:W-:-:S13]  /*7780*/  ELECT P6, URZ, PT ;  /* 0x00000000003f782f */ /* 0x000fda00038c0000 */
.L_x_200:
[----:B------:R-:W-:Y:S04]  /*7790*/  BSSY B0, `(.L_x_177) ;  /* 0x0000085000007945 */ /* 0x000fe80003800000 */
[----:B------:R-:W-:Y:S05]  /*77a0*/  @!P6 BRA `(.L_x_178) ;  /* 0x00000008000ce947 */ /* 0x000fea0003800000 */
[----:B------:R-:W-:-:S04]  /*77b0*/  LOP3.LUT R19, R19, 0x2, RZ, 0xfc, !PT ;  /* 0x0000000213137812 */ /* 0x000fc800078efcff */
[----:B------:R-:W-:-:S13]  /*77c0*/  ISETP.NE.AND P0, PT, R19, 0x3, PT ;  /* 0x000000031300780c */ /* 0x000fda0003f05270 */
[----:B------:R-:W-:Y:S05]  /*77d0*/  @!P0 BRA `(.L_x_179) ;  /* 0x0000000000048947 */ /* 0x000fea0003800000 */
[----:B------:R-:W-:Y:S01]  /*77e0*/  BPT.TRAP 0x1 ;  /* 0x000000040000795c */ /* 0x000fe20000300000 */
.L_x_179:
[----:B------:R-:W0:Y:S01]  /*77f0*/  S2R R3, SR_CgaCtaId ;  /* 0x0000000000037919 */ /* 0x000e220000008800 */
[----:B------:R-:W-:-:S04]  /*7800*/  MOV R2, 0x400 ;  /* 0x0000040000027802 */ /* 0x000fc80000000f00 */
[----:B0-----:R-:W-:Y:S02]  /*7810*/  LEA R3, R3, R2, 0x18 ;  /* 0x0000000203037211 */ /* 0x001fe400078ec0ff */
[----:B------:R-:W-:-:S03]  /*7820*/  SHF.L.U32 R2, R0, 0x1f, RZ ;  /* 0x0000001f00027819 */ /* 0x000fc600000006ff */
[----:B------:R-:W-:-:S04]  /*7830*/  VIADD R3, R3, 0x70 ;  /* 0x0000007003037836 */ /* 0x000fc80000000000 */
[C---:B------:R-:W-:Y:S02]  /*7840*/  IMAD R7, R12.reuse, 0x8, R3 ;  /* 0x000000080c077824 */ /* 0x040fe400078e0203 */
[----:B------:R-:W-:Y:S02]  /*7850*/  VIADD R12, R12, 0x1 ;  /* 0x000000010c0c7836 */ /* 0x000fe40000000000 */
[----:B------:R-:W0:Y:S03]  /*7860*/  SYNCS.PHASECHK.TRANS64.TRYWAIT P0, [R7+URZ], R2 ;  /* 0x00000002070075a7 */ /* 0x000e26000800017f */
[----:B------:R-:W-:-:S04]  /*7870*/  ISETP.NE.AND P1, PT, R12, 0xe, PT ;  /* 0x0000000e0c00780c */ /* 0x000fc80003f25270 */
[----:B------:R-:W-:Y:S02]  /*7880*/  SEL R5, RZ, 0x1, P1 ;  /* 0x00000001ff057807 */ /* 0x000fe40000800000 */
[----:B------:R-:W-:Y:S02]  /*7890*/  SEL R12, R12, RZ, P1 ;  /* 0x000000ff0c0c7207 */ /* 0x000fe40000800000 */
[----:B------:R-:W-:-:S03]  /*78a0*/  LOP3.LUT R5, R0, R5, RZ, 0x3c, !PT ;  /* 0x0000000500057212 */ /* 0x000fc600078e3cff */
[----:B------:R-:W-:Y:S01]  /*78b0*/  IMAD R9, R12, 0x8, R3 ;  /* 0x000000080c097824 */ /* 0x000fe200078e0203 */
[----:B------:R-:W-:Y:S01]  /*78c0*/  SHF.L.U32 R4, R5, 0x1f, RZ ;  /* 0x0000001f05047819 */ /* 0x000fe200000006ff */
[----:B0-----:R-:W-:Y:S06]  /*78d0*/  @!P0 BRA `(.L_x_180) ;  /* 0x0000000800488947 */ /* 0x001fec0003800000 */
.L_x_201:
[----:B------:R-:W1:Y:S01]  /*78e0*/  SYNCS.PHASECHK.TRANS64.TRYWAIT P0, [R9+URZ], R4 ;  /* 0x00000004090075a7 */ /* 0x000e62000800017f */
[----:B------:R-:W-:-:S05]  /*78f0*/  VIADD R0, R12, 0x1 ;  /* 0x000000010c007836 */ /* 0x000fca0000000000 */
[----:B------:R-:W-:-:S04]  /*7900*/  ISETP.NE.AND P1, PT, R0, 0xe, PT ;  /* 0x0000000e0000780c */ /* 0x000fc80003f25270 */
[----:B0-----:R-:W-:Y:S02]  /*7910*/  SEL R2, RZ, 0x1, P1 ;  /* 0x00000001ff027807 */ /* 0x001fe40000800000 */
[----:B------:R-:W-:Y:S02]  /*7920*/  SEL R0, R0, RZ, P1 ;  /* 0x000000ff00007207 */ /* 0x000fe40000800000 */
[----:B------:R-:W-:-:S03]  /*7930*/  LOP3.LUT R7, R5, R2, RZ, 0x3c, !PT ;  /* 0x0000000205077212 */ /* 0x000fc600078e3cff */
[----:B------:R-:W-:Y:S01]  /*7940*/  IMAD R6, R0, 0x8, R3 ;  /* 0x0000000800067824 */ /* 0x000fe200078e0203 */
[----:B------:R-:W-:Y:S01]  /*7950*/  SHF.L.U32 R5, R7, 0x1f, RZ ;  /* 0x0000001f07057819 */ /* 0x000fe200000006ff */
[----:B-1----:R-:W-:Y:S06]  /*7960*/  @!P0 BRA `(.L_x_181) ;  /* 0x0000000800388947 */ /* 0x002fec0003800000 */
.L_x_202:
[----:B------:R-:W1:Y:S01]  /*7970*/  SYNCS.PHASECHK.TRANS64.TRYWAIT P0, [R6+URZ], R5 ;  /* 0x00000005060075a7 */ /* 0x000e62000800017f */
[----:B------:R-:W-:-:S05]  /*7980*/  VIADD R0, R0, 0x1 ;  /* 0x0000000100007836 */ /* 0x000fca0000000000 */
[----:B------:R-:W-:-:S04]  /*7990*/  ISETP.NE.AND P1, PT, R0, 0xe, PT ;  /* 0x0000000e0000780c */ /* 0x000fc80003f25270 */
[----:B------:R-:W-:Y:S02]  /*79a0*/  SEL R2, RZ, 0x1, P1 ;  /* 0x00000001ff027807 */ /* 0x000fe40000800000 */
[----:B------:R-:W-:Y:S02]  /*79b0*/  SEL R0, R0, RZ, P1 ;  /* 0x000000ff00007207 */ /* 0x000fe40000800000 */
[----:B------:R-:W-:-:S03]  /*79c0*/  LOP3.LUT R7, R7, R2, RZ, 0x3c, !PT ;  /* 0x0000000207077212 */ /* 0x000fc600078e3cff */
[----:B0-----:R-:W-:Y:S01]  /*79d0*/  IMAD R9, R0, 0x8, R3 ;  /* 0x0000000800097824 */ /* 0x001fe200078e0203 */
[----:B------:R-:W-:Y:S01]  /*79e0*/  SHF.L.U32 R4, R7, 0x1f, RZ ;  /* 0x0000001f07047819 */ /* 0x000fe200000006ff */
[----:B-1----:R-:W-:Y:S06]  /*79f0*/  @!P0 BRA `(.L_x_182) ;  /* 0x0000000800288947 */ /* 0x002fec0003800000 */
.L_x_203:
        /* <DEDUP_REMOVED lines=9> */
.L_x_204:
        /* <DEDUP_REMOVED lines=9> */
.L_x_205:
        /* <DEDUP_REMOVED lines=9> */
.L_x_206:
        /* <DEDUP_REMOVED lines=9> */
.L_x_207:
        /* <DEDUP_REMOVED lines=9> */
.L_x_208:
        /* <DEDUP_REMOVED lines=9> */
.L_x_209:
        /* <DEDUP_REMOVED lines=9> */
.L_x_210:
        /* <DEDUP_REMOVED lines=9> */
.L_x_211:
        /* <DEDUP_REMOVED lines=9> */
.L_x_212:
[----:B------:R-:W1:Y:S01]  /*7f10*/  SYNCS.PHASECHK.TRANS64.TRYWAIT P0, [R6+URZ], R5 ;  /* 0x00000005060075a7 */ /* 0x000e62000800017f */
[----:B------:R-:W-:-:S05]  /*7f20*/  VIADD R0, R0, 0x1 ;  /* 0x0000000100007836 */ /* 0x000fca0000000000 */
[----:B------:R-:W-:-:S04]  /*7f30*/  ISETP.NE.AND P1, PT, R0, 0xe, PT ;  /* 0x0000000e0000780c */ /* 0x000fc80003f25270 */
[----:B------:R-:W-:Y:S02]  /*7f40*/  SEL R2, RZ, 0x1, P1 ;  /* 0x00000001ff027807 */ /* 0x000fe40000800000 */
[----:B------:R-:W-:Y:S02]  /*7f50*/  SEL R0, R0, RZ, P1 ;  /* 0x000000ff00007207 */ /* 0x000fe40000800000 */
[----:B------:R-:W-:Y:S01]  /*7f60*/  LOP3.LUT R2, R7, R2, RZ, 0x3c, !PT ;  /* 0x0000000207027212 */ /* 0x000fe200078e3cff */
[----:B-1----:R-:W-:Y:S06]  /*7f70*/  @!P0 BRA `(.L_x_192) ;  /* 0x0000000400908947 */ /* 0x002fec0003800000 */
.L_x_213:
[----:B------:R-:W-:Y:S01]  /*7f80*/  IMAD R3, R0, 0x8, R3 ;  /* 0x0000000800037824 */ /* 0x000fe200078e0203 */
[----:B------:R-:W-:-:S07]  /*7f90*/  SHF.L.U32 R0, R2, 0x1f, RZ ;  /* 0x0000001f02007819 */ /* 0x000fce00000006ff */
.L_x_193:
[----:B--2---:R2:W3:Y:S02]  /*7fa0*/  SYNCS.PHASECHK.TRANS64.TRYWAIT P0, [R3+URZ], R0 ;  /* 0x00000000030075a7 */ /* 0x0044e4000800017f */
[----:B---3--:R-:W-:Y:S05]  /*7fb0*/  @!P0 NANOSLEEP.SYNCS 0x989680 ;  /* 0x009896800000895d */ /* 0x008fea0003900000 */
[----:B------:R-:W3:Y:S02]  /*7fc0*/  @!P0 SYNCS.PHASECHK.TRANS64 P0, [R3+URZ], R0 ;  /* 0x00000000030085a7 */ /* 0x000ee4000800007f */
[----:B---3--:R-:W-:Y:S05]  /*7fd0*/  @!P0 BRA `(.L_x_193) ;  /* 0xfffffffc00f08947 */ /* 0x008fea000383ffff */
.L_x_178:
[----:B------:R-:W-:Y:S05]  /*7fe0*/  BSYNC B0 ;  /* 0x0000000000007941 */ /* 0x000fea0003800000 */
.L_x_177:
[----:B------:R-:W-:Y:S05]  /*7ff0*/  EXIT ;  /* 0x000000000000794d */ /* 0x000fea0003800000 */
.L_x_18:
[----:B---3--:R3:W4:Y:S02]  /*8000*/  SYNCS.PHASECHK.TRANS64.TRYWAIT P1, [R3+URZ], R0 ;  /* 0x00000000030075a7 */ /* 0x008724000802017f */
[----:B----4-:R-:W-:Y:S05]  /*8010*/  @!P1 NANOSLEEP.SYNCS 0x989680 ;  /* 0x009896800000995d */ /* 0x010fea0003900000 */
[----:B------:R-:W4:Y:S02]  /*8020*/  @!P1 SYNCS.PHASECHK.TRANS64 P1, [R3+URZ], R0 ;  /* 0x00000000030095a7 */ /* 0x000f24000802007f */
[----:B----4-:R-:W-:Y:S05]  /*8030*/  @!P1 BRA `(.L_x_18) ;  /* 0xfffffffc00f09947 */ /* 0x010fea000383ffff */
[----:B------:R-:W-:Y:S05]  /*8040*/  BRA `(.L_x_17) ;  /* 0xffffff9000cc7947 */ /* 0x000fea000383ffff */
.L_x_23:
[----:B-1----:R-:W-:-:S04]  /*8050*/  IMAD.U32 R4, RZ, RZ, UR4 ;  /* 0x00000004ff047e24 */ /* 0x002fc8000f8e00ff */
[----:B------:R1:W2:Y:S03]  /*8060*/  SYNCS.PHASECHK.TRANS64.TRYWAIT P1, [R4+URZ], R3 ;  /* 0x00000003040075a7 */ /* 0x0002a6000802017f */
[----:B--2---:R-:W-:Y:S05]  /*8070*/  @!P1 NANOSLEEP.SYNCS 0x989680 ;  /* 0x009896800000995d */ /* 0x004fea0003900000 */
[----:B------:R-:W2:Y:S02]  /*8080*/  @!P1 SYNCS.PHASECHK.TRANS64 P1, [R4+URZ], R3 ;  /* 0x00000003040095a7 */ /* 0x000ea4000802007f */
[----:B--2---:R-:W-:Y:S05]  /*8090*/  @!P1 BRA `(.L_x_23) ;  /* 0xfffffffc00ec9947 */ /* 0x004fea000383ffff */
[----:B------:R-:W-:Y:S05]  /*80a0*/  BRA `(.L_x_22) ;  /* 0xffffff9400687947 */ /* 0x000fea000383ffff */
.L_x_164:
[----:B------:R-:W-:Y:S01]  /*80b0*/  BSSY B1, `(.L_x_194) ;  /* 0x0000006000017945 */ /* 0x000fe20003800000 */
[----:B------:R-:W-:-:S07]  /*80c0*/  IMAD.MOV.U32 R15, RZ, RZ, -0x1 ;  /* 0xffffffffff0f7424 */ /* 0x000fce00078e00ff */
[----:B------:R-:W-:Y:S05]  /*80d0*/  WARPSYNC.COLLECTIVE R15, `(.L_x_195) ;  /* 0x000000000f0c7348 */ /* 0x000fea0003c00000 */
[----:B------:R-:W-:Y:S02]  /*80e0*/  ELECT P6, UR62, PT ;  /* 0x00000000003e782f */ /* 0x000fe400038c0000 */
[----:B------:R-:W-:Y:S01]  /*80f0*/  MOV R14, UR62 ;  /* 0x0000003e000e7c02 */ /* 0x000fe20008000f00 */
[----:B------:R-:W-:Y:S10]  /*8100*/  ENDCOLLECTIVE ;  /* 0x000000000000791b */ /* 0x000ff40003800000 */
.L_x_195:
[----:B------:R-:W-:Y:S05]  /*8110*/  BSYNC B1 ;  /* 0x0000000000017941 */ /* 0x000fea0003800000 */
.L_x_194:
[----:B------:R-:W-:Y:S05]  /*8120*/  BRA `(.L_x_196) ;  /* 0xffffffe800c47947 */ /* 0x000fea000383ffff */
.L_x_167:
[----:B0-----:R0:W1:Y:S02]  /*8130*/  SYNCS.PHASECHK.TRANS64.TRYWAIT P1, [R14+URZ+0x70], R7 ;  /* 0x000070070e0075a7 */ /* 0x001064000802017f */
[----:B-1----:R-:W-:Y:S05]  /*8140*/  @!P1 NANOSLEEP.SYNCS 0x989680 ;  /* 0x009896800000995d */ /* 0x002fea0003900000 */
[----:B------:R-:W1:Y:S02]  /*8150*/  @!P1 SYNCS.PHASECHK.TRANS64 P1, [R14+URZ+0x70], R7 ;  /* 0x000070070e0095a7 */ /* 0x000e64000802007f */
[----:B-1----:R-:W-:Y:S05]  /*8160*/  @!P1 BRA `(.L_x_167) ;  /* 0xfffffffc00f09947 */ /* 0x002fea000383ffff */
[----:B------:R-:W-:Y:S05]  /*8170*/  BRA `(.L_x_197) ;  /* 0xffffffec00007947 */ /* 0x000fea000383ffff */
.L_x_176:
[----:B------:R-:W-:Y:S01]  /*8180*/  BSSY B0, `(.L_x_198) ;  /* 0x0000006000007945 */ /* 0x000fe20003800000 */
[----:B------:R-:W-:-:S07]  /*8190*/  IMAD.MOV.U32 R15, RZ, RZ, -0x1 ;  /* 0xffffffffff0f7424 */ /* 0x000fce00078e00ff */
[----:B------:R-:W-:Y:S05]  /*81a0*/  WARPSYNC.COLLECTIVE R15, `(.L_x_199) ;  /* 0x000000000f0c7348 */ /* 0x000fea0003c00000 */
[----:B------:R-:W-:Y:S02]  /*81b0*/  ELECT P6, UR62, PT ;  /* 0x00000000003e782f */ /* 0x000fe400038c0000 */
[----:B------:R-:W-:Y:S01]  /*81c0*/  MOV R14, UR62 ;  /* 0x0000003e000e7c02 */ /* 0x000fe20008000f00 */
[----:B------:R-:W-:Y:S10]  /*81d0*/  ENDCOLLECTIVE ;  /* 0x000000000000791b */ /* 0x000ff40003800000 */
.L_x_199:
[----:B------:R-:W-:Y:S05]  /*81e0*/  BSYNC B0 ;  /* 0x0000000000007941 */ /* 0x000fea0003800000 */
.L_x_198:
[----:B------:R-:W-:Y:S05]  /*81f0*/  BRA `(.L_x_200) ;  /* 0xfffffff400647947 */ /* 0x000fea000383ffff */
.L_x_180:
[----:B0-----:R0:W1:Y:S02]  /*8200*/  SYNCS.PHASECHK.TRANS64.TRYWAIT P0, [R7+URZ], R2 ;  /* 0x00000002070075a7 */ /* 0x001064000800017f */
[----:B-1----:R-:W-:Y:S05]  /*8210*/  @!P0 NANOSLEEP.SYNCS 0x989680 ;  /* 0x009896800000895d */ /* 0x002fea0003900000 */
[----:B------:R-:W1:Y:S02]  /*8220*/  @!P0 SYNCS.PHASECHK.TRANS64 P0, [R7+URZ], R2 ;  /* 0x00000002070085a7 */ /* 0x000e64000800007f */
[----:B-1----:R-:W-:Y:S05]  /*8230*/  @!P0 BRA `(.L_x_180) ;  /* 0xfffffffc00f08947 */ /* 0x002fea000383ffff */
[----:B------:R-:W-:Y:S05]  /*8240*/  BRA `(.L_x_201) ;  /* 0xfffffff400a47947 */ /* 0x000fea000383ffff */
.L_x_181:
[----:B0-----:R0:W1:Y:S02]  /*8250*/  SYNCS.PHASECHK.TRANS64.TRYWAIT P0, [R9+URZ], R4 ;  /* 0x00000004090075a7 */ /* 0x001064000800017f */
[----:B-1----:R-:W-:Y:S05]  /*8260*/  @!P0 NANOSLEEP.SYNCS 0x989680 ;  /* 0x009896800000895d */ /* 0x002fea0003900000 */
[----:B------:R-:W1:Y:S02]  /*8270*/  @!P0 SYNCS.PHASECHK.TRANS64 P0, [R9+URZ], R4 ;  /* 0x00000004090085a7 */ /* 0x000e64000800007f */
[----:B-1----:R-:W-:Y:S05]  /*8280*/  @!P0 BRA `(.L_x_181) ;  /* 0xfffffffc00f08947 */ /* 0x002fea000383ffff */
[----:B------:R-:W-:Y:S05]  /*8290*/  BRA `(.L_x_202) ;  /* 0xfffffff400b47947 */ /* 0x000fea000383ffff */
.L_x_182:
[----:B0-----:R0:W1:Y:S02]  /*82a0*/  SYNCS.PHASECHK.TRANS64.TRYWAIT P0, [R6+URZ], R5 ;  /* 0x00000005060075a7 */ /* 0x001064000800017f */
[----:B-1----:R-:W-:Y:S05]  /*82b0*/  @!P0 NANOSLEEP.SYNCS 0x989680 ;  /* 0x009896800000895d */ /* 0x002fea0003900000 */
[----:B------:R-:W1:Y:S02]  /*82c0*/  @!P0 SYNCS.PHASECHK.TRANS64 P0, [R6+URZ], R5 ;  /* 0x00000005060085a7 */ /* 0x000e64000800007f */
[----:B-1----:R-:W-:Y:S05]  /*82d0*/  @!P0 BRA `(.L_x_182) ;  /* 0xfffffffc00f08947 */ /* 0x002fea000383ffff */
[----:B------:R-:W-:Y:S05]  /*82e0*/  BRA `(.L_x_203) ;  /* 0xfffffff400c47947 */ /* 0x000fea000383ffff */
.L_x_183:
[----:B0-----:R0:W1:Y:S02]  /*82f0*/  SYNCS.PHASECHK.TRANS64.TRYWAIT P0, [R9+URZ], R4 ;  /* 0x00000004090075a7 */ /* 0x001064000800017f */
[----:B-1----:R-:W-:Y:S05]  /*8300*/  @!P0 NANOSLEEP.SYNCS 0x989680 ;  /* 0x009896800000895d */ /* 0x002fea0003900000 */
[----:B------:R-:W1:Y:S02]  /*8310*/  @!P0 SYNCS.PHASECHK.TRANS64 P0, [R9+URZ], R4 ;  /* 0x00000004090085a7 */ /* 0x000e64000800007f */
[----:B-1----:R-:W-:Y:S05]  /*8320*/  @!P0 BRA `(.L_x_183) ;  /* 0xfffffffc00f08947 */ /* 0x002fea000383ffff */
[----:B------:R-:W-:Y:S05]  /*8330*/  BRA `(.L_x_204) ;  /* 0xfffffff400d47947 */ /* 0x000fea000383ffff */
.L_x_184:
[----:B0-----:R0:W1:Y:S02]  /*8340*/  SYNCS.PHASECHK.TRANS64.TRYWAIT P0, [R6+URZ], R5 ;  /* 0x00000005060075a7 */ /* 0x001064000800017f */
[----:B-1----:R-:W-:Y:S05]  /*8350*/  @!P0 NANOSLEEP.SYNCS 0x989680 ;  /* 0x009896800000895d */ /* 0x002fea0003900000 */
[----:B------:R-:W1:Y:S02]  /*8360*/  @!P0 SYNCS.PHASECHK.TRANS64 P0, [R6+URZ], R5 ;  /* 0x00000005060085a7 */ /* 0x000e64000800007f */
[----:B-1----:R-:W-:Y:S05]  /*8370*/  @!P0 BRA `(.L_x_184) ;  /* 0xfffffffc00f08947 */ /* 0x002fea000383ffff */
[----:B------:R-:W-:Y:S05]  /*8380*/  BRA `(.L_x_205) ;  /* 0xfffffff400e47947 */ /* 0x000fea000383ffff */
.L_x_185:
[----:B0-----:R0:W1:Y:S02]  /*8390*/  SYNCS.PHASECHK.TRANS64.TRYWAIT P0, [R9+URZ], R4 ;  /* 0x00000004090075a7 */ /* 0x001064000800017f */
[----:B-1----:R-:W-:Y:S05]  /*83a0*/  @!P0 NANOSLEEP.SYNCS 0x989680 ;  /* 0x009896800000895d */ /* 0x002fea0003900000 */
[----:B------:R-:W1:Y:S02]  /*83b0*/  @!P0 SYNCS.PHASECHK.TRANS64 P0, [R9+URZ], R4 ;  /* 0x00000004090085a7 */ /* 0x000e64000800007f */
[----:B-1----:R-:W-:Y:S05]  /*83c0*/  @!P0 BRA `(.L_x_185) ;  /* 0xfffffffc00f08947 */ /* 0x002fea000383ffff */
[----:B------:R-:W-:Y:S05]  /*83d0*/  BRA `(.L_x_206) ;  /* 0xfffffff400f47947 */ /* 0x000fea000383ffff */
.L_x_186:
[----:B0-----:R0:W1:Y:S02]  /*83e0*/  SYNCS.PHASECHK.TRANS64.TRYWAIT P0, [R6+URZ], R5 ;  /* 0x00000005060075a7 */ /* 0x001064000800017f */
[----:B-1----:R-:W-:Y:S05]  /*83f0*/  @!P0 NANOSLEEP.SYNCS 0x989680 ;  /* 0x009896800000895d */ /* 0x002fea0003900000 */
[----:B------:R-:W1:Y:S02]  /*8400*/  @!P0 SYNCS.PHASECHK.TRANS64 P0, [R6+URZ], R5 ;  /* 0x00000005060085a7 */ /* 0x000e64000800007f */
[----:B-1----:R-:W-:Y:S05]  /*8410*/  @!P0 BRA `(.L_x_186) ;  /* 0xfffffffc00f08947 */ /* 0x002fea000383ffff */
[----:B------:R-:W-:Y:S05]  /*8420*/  BRA `(.L_x_207) ;  /* 0xfffffff800047947 */ /* 0x000fea000383ffff */
.L_x_187:
[----:B0-----:R0:W1:Y:S02]  /*8430*/  SYNCS.PHASECHK.TRANS64.TRYWAIT P0, [R9+URZ], R4 ;  /* 0x00000004090075a7 */ /* 0x001064000800017f */
[----:B-1----:R-:W-:Y:S05]  /*8440*/  @!P0 NANOSLEEP.SYNCS 0x989680 ;  /* 0x009896800000895d */ /* 0x002fea0003900000 */
[----:B------:R-:W1:Y:S02]  /*8450*/  @!P0 SYNCS.PHASECHK.TRANS64 P0, [R9+URZ], R4 ;  /* 0x00000004090085a7 */ /* 0x000e64000800007f */
[----:B-1----:R-:W-:Y:S05]  /*8460*/  @!P0 BRA `(.L_x_187) ;  /* 0xfffffffc00f08947 */ /* 0x002fea000383ffff */
[----:B------:R-:W-:Y:S05]  /*8470*/  BRA `(.L_x_208) ;  /* 0xfffffff800147947 */ /* 0x000fea000383ffff */
.L_x_188:
[----:B0-----:R0:W1:Y:S02]  /*8480*/  SYNCS.PHASECHK.TRANS64.TRYWAIT P0, [R6+URZ], R5 ;  /* 0x00000005060075a7 */ /* 0x001064000800017f */
[----:B-1----:R-:W-:Y:S05]  /*8490*/  @!P0 NANOSLEEP.SYNCS 0x989680 ;  /* 0x009896800000895d */ /* 0x002fea0003900000 */
[----:B------:R-:W1:Y:S02]  /*84a0*/  @!P0 SYNCS.PHASECHK.TRANS64 P0, [R6+URZ], R5 ;  /* 0x00000005060085a7 */ /* 0x000e64000800007f */
[----:B-1----:R-:W-:Y:S05]  /*84b0*/  @!P0 BRA `(.L_x_188) ;  /* 0xfffffffc00f08947 */ /* 0x002fea000383ffff */
[----:B------:R-:W-:Y:S05]  /*84c0*/  BRA `(.L_x_209) ;  /* 0xfffffff800247947 */ /* 0x000fea000383ffff */
.L_x_189:
[----:B0-----:R0:W1:Y:S02]  /*84d0*/  SYNCS.PHASECHK.TRANS64.TRYWAIT P0, [R9+URZ], R4 ;  /* 0x00000004090075a7 */ /* 0x001064000800017f */
[----:B-1----:R-:W-:Y:S05]  /*84e0*/  @!P0 NANOSLEEP.SYNCS 0x989680 ;  /* 0x009896800000895d */ /* 0x002fea0003900000 */
[----:B------:R-:W1:Y:S02]  /*84f0*/  @!P0 SYNCS.PHASECHK.TRANS64 P0, [R9+URZ], R4 ;  /* 0x00000004090085a7 */ /* 0x000e64000800007f */
[----:B-1----:R-:W-:Y:S05]  /*8500*/  @!P0 BRA `(.L_x_189) ;  /* 0xfffffffc00f08947 */ /* 0x002fea000383ffff */
[----:B------:R-:W-:Y:S05]  /*8510*/  BRA `(.L_x_210) ;  /* 0xfffffff800347947 */ /* 0x000fea000383ffff */
.L_x_190:
[----:B0-----:R0:W1:Y:S02]  /*8520*/  SYNCS.PHASECHK.TRANS64.TRYWAIT P0, [R6+URZ], R5 ;  /* 0x00000005060075a7 */ /* 0x001064000800017f */
[----:B-1----:R-:W-:Y:S05]  /*8530*/  @!P0 NANOSLEEP.SYNCS 0x989680 ;  /* 0x009896800000895d */ /* 0x002fea0003900000 */
[----:B------:R-:W1:Y:S02]  /*8540*/  @!P0 SYNCS.PHASECHK.TRANS64 P0, [R6+URZ], R5 ;  /* 0x00000005060085a7 */ /* 0x000e64000800007f */
[----:B-1----:R-:W-:Y:S05]  /*8550*/  @!P0 BRA `(.L_x_190) ;  /* 0xfffffffc00f08947 */ /* 0x002fea000383ffff */
[----:B------:R-:W-:Y:S05]  /*8560*/  BRA `(.L_x_211) ;  /* 0xfffffff800447947 */ /* 0x000fea000383ffff */
.L_x_191:
[----:B0-----:R0:W1:Y:S02]  /*8570*/  SYNCS.PHASECHK.TRANS64.TRYWAIT P0, [R9+URZ], R4 ;  /* 0x00000004090075a7 */ /* 0x001064000800017f */
[----:B-1----:R-:W-:Y:S05]  /*8580*/  @!P0 NANOSLEEP.SYNCS 0x989680 ;  /* 0x009896800000895d */ /* 0x002fea0003900000 */
[----:B------:R-:W1:Y:S02]  /*8590*/  @!P0 SYNCS.PHASECHK.TRANS64 P0, [R9+URZ], R4 ;  /* 0x00000004090085a7 */ /* 0x000e64000800007f */
[----:B-1----:R-:W-:Y:S05]  /*85a0*/  @!P0 BRA `(.L_x_191) ;  /* 0xfffffffc00f08947 */ /* 0x002fea000383ffff */
[----:B------:R-:W-:Y:S05]  /*85b0*/  BRA `(.L_x_212) ;  /* 0xfffffff800547947 */ /* 0x000fea000383ffff */
.L_x_192:
[----:B-1----:R1:W2:Y:S02]  /*85c0*/  SYNCS.PHASECHK.TRANS64.TRYWAIT P0, [R6+URZ], R5 ;  /* 0x00000005060075a7 */ /* 0x0022a4000800017f */
[----:B--2---:R-:W-:Y:S05]  /*85d0*/  @!P0 NANOSLEEP.SYNCS 0x989680 ;  /* 0x009896800000895d */ /* 0x004fea0003900000 */
[----:B------:R-:W2:Y:S02]  /*85e0*/  @!P0 SYNCS.PHASECHK.TRANS64 P0, [R6+URZ], R5 ;  /* 0x00000005060085a7 */ /* 0x000ea4000800007f */
[----:B--2---:R-:W-:Y:S05]  /*85f0*/  @!P0 BRA `(.L_x_192) ;  /* 0xfffffffc00f08947 */ /* 0x004fea000383ffff */
[----:B------:R-:W-:Y:S05]  /*8600*/  BRA `(.L_x_213) ;  /* 0xfffffff8005c7947 */ /* 0x000fea000383ffff */
.L_x_214:
[----:B------:R-:W-:-:S00]  /*8610*/  BRA `(.L_x_214) ;  /* 0xfffffffc00fc7947 */ /* 0x000fc0000383ffff */
[----:B------:R-:W-:-:S00]  /*8620*/  NOP ;  /* 0x0000000000007918 */ /* 0x000fc00000000000 */
        /* <DEDUP_REMOVED lines=13> */
.L_x_215:


//--------------------- .nv.global.init           --------------------------
	.section	.nv.global.init,"aw",@progbits
.nv.global.init:
	.type		$str$22,@object
	.size		$str$22,($str$23 - $str$22)
$str$22:
        /*0000*/ 	.byte	0x6b, 0x5f, 0x74, 0x69, 0x6c, 0x65, 0x5f, 0x63, 0x6f, 0x75, 0x6e, 0x74, 0x20, 0x3e, 0x3d, 0x20
        /*0010*/ 	.byte	0x31, 0x00
	.type		$str$23,@object
	.size		$str$23,(__unnamed_1 - $str$23)
$str$23:
        /*0012*/ 	.byte	0x2f, 0x74, 0x6d, 0x70, 0x2f, 0x63, 0x75, 0x74, 0x6c, 0x61, 0x73, 0x73, 0x5f, 0x73, 0x77, 0x65
        /*0022*/ 	.byte	0x65, 0x70, 0x5f, 0x73, 0x72, 0x63, 0x2f, 0x69, 0x6e, 0x63, 0x6c, 0x75, 0x64, 0x65, 0x2f, 0x63
        /*0032*/ 	.byte	0x75, 0x74, 0x6c, 0x61, 0x73, 0x73, 0x2f, 0x67, 0x65, 0x6d, 0x6d, 0x2f, 0x63, 0x6f, 0x6c, 0x6c
        /*0042*/ 	.byte	0x65, 0x63, 0x74, 0x69, 0x76, 0x65, 0x2f, 0x73, 0x6d, 0x39, 0x30, 0x5f, 0x6d, 0x6d, 0x61, 0x5f
        /*0052*/ 	.byte	0x74, 0x6d, 0x61, 0x5f, 0x67, 0x6d, 0x6d, 0x61, 0x5f, 0x73, 0x73, 0x5f, 0x77, 0x61, 0x72, 0x70
        /*0062*/ 	.byte	0x73, 0x70, 0x65, 0x63, 0x69, 0x61, 0x6c, 0x69, 0x7a, 0x65, 0x64, 0x2e, 0x68, 0x70, 0x70, 0x00
	.type		__unnamed_1,@object
	.size		__unnamed_1,(.L_0 - __unnamed_1)
__unnamed_1:
        /*0072*/ 	.byte	0x76, 0x6f, 0x69, 0x64, 0x20, 0x63, 0x75, 0x74, 0x6c, 0x61, 0x73, 0x73, 0x3a, 0x3a, 0x67, 0x65
        /* <DEDUP_REMOVED lines=179> */
        /*0bb2*/ 	.byte	0x65, 0x3a, 0x3a, 0x69, 0x64, 0x65, 0x6e, 0x74, 0x69, 0x74, 0x79, 0x5d, 0x00
.L_0:


//--------------------- .nv.shared._ZN7cutlass13device_kernelINS_4gemm6kernel13GemmUniversalIN4cute5tupleIJiiiiEEENS1_10collective13CollectiveMmaINS1_34MainloopSm90TmaGmmaWarpSpecializedILi14ENS5_IJNS4_1CILi1EEESB_SB_EEENS1_35KernelTmaWarpSpecializedCooperativeEEENS5_IJNSA_ILi128EEESF_NSA_ILi32EEEEEENS_6half_tENS5_IJSB_llEEESI_NS5_IJlSB_lEEENS4_8TiledMMAINS4_8MMA_AtomIJNS4_4SM904GMMA26MMA_64x128x16_F32F16F16_SSILNSO_5MajorE1ELSQ_0ELNSO_7ScaleInE1ELSR_1EEEEEENS4_6LayoutINS5_IJNSA_ILi2EEESB_SB_EEENS5_IJSB_NSA_ILi0EEESX_EEEEENS5_IJNS4_10UnderscoreES10_S10_EEEEENS4_13SM90_TMA_LOADENS4_14ComposedLayoutINS4_7SwizzleILi3ELi4ELi3EEENS4_18smem_ptr_flag_bitsILi16EEENSU_INS5_IJNSA_ILi64EEENSA_ILi8EEEEEENS5_IJSB_S19_EEEEEEEvNS4_8identityES13_NS14_INS15_ILi2ELi4ELi3EEES18_NSU_INS5_IJS1A_SG_EEENS5_IJSG_SB_EEEEEEEvS1F_EENS_8epilogue10collective6detail29Sm90TmaWarpSpecializedAdapterINS1N_15DefaultEpilogueISI_SK_SK_NS1M_6thread17LinearCombinationISI_Li1EffLNS1R_9ScaleType4KindE0ELNS_15FloatRoundStyleE2ESI_EENS1_15EpilogueDefaultEEEEEvvEEEEvNT_6ParamsE --------------------------
	.section	.nv.shared._ZN7cutlass13device_kernelINS_4gemm6kernel13GemmUniversalIN4cute5tupleIJiiiiEEENS1_10collective13CollectiveMmaINS1_34MainloopSm90TmaGmmaWarpSpecializedILi14ENS5_IJNS4_1CILi1EEESB_SB_EEENS1_35KernelTmaWarpSpecializedCooperativeEEENS5_IJNSA_ILi128EEESF_NSA_ILi32EEEEEENS_6half_tENS5_IJSB_llEEESI_NS5_IJlSB_lEEENS4_8TiledMMAINS4_8MMA_AtomIJNS4_4SM904GMMA26MMA_64x128x16_F32F16F16_SSILNSO_5MajorE1ELSQ_0ELNSO_7ScaleInE1ELSR_1EEEEEENS4_6LayoutINS5_IJNSA_ILi2EEESB_SB_EEENS5_IJSB_NSA_ILi0EEESX_EEEEENS5_IJNS4_10UnderscoreES10_S10_EEEEENS4_13SM90_TMA_LOADENS4_14ComposedLayoutINS4_7SwizzleILi3ELi4ELi3EEENS4_18smem_ptr_flag_bitsILi16EEENSU_INS5_IJNSA_ILi64EEENSA_ILi8EEEEEENS5_IJSB_S19_EEEEEEEvNS4_8identityES13_NS14_INS15_ILi2ELi4ELi3EEES18_NSU_INS5_IJS1A_SG_EEENS5_IJSG_SB_EEEEEEEvS1F_EENS_8epilogue10collective6detail29Sm90TmaWarpSpecializedAdapterINS1N_15DefaultEpilogueISI_SK_SK_NS1M_6thread17LinearCombinationISI_Li1EffLNS1R_9ScaleType4KindE0ELNS_15FloatRoundStyleE2ESI_EENS1_15EpilogueDefaultEEEEEvvEEEEvNT_6ParamsE,"aw",@nobits
	.sectionflags	@""
	.align	16
	.zero		1024


//--------------------- .nv.shared.reserved.0     --------------------------
	.section	.nv.shared.reserved.0,"aw",@nobits
	.weak		__nv_reservedSMEM_offset_0_alias
	.size		__nv_reservedSMEM_offset_0_alias, 0, 0
	.other		__nv_reservedSMEM_offset_0_alias,@"STO_CUDA_RESERVED_SHARED STV_DEFAULT"
__nv_reservedSMEM_offset_0_alias:
	.zero		0


//--------------------- .nv.global                --------------------------
	.section	.nv.global,"aw",@nobits
.nv.global:
	.type		_ZN39_INTERNAL_9745e717_4_k_cu_ffea0f7e_29354cute1_E,@object
	.size		_ZN39_INTERNAL_9745e717_4_k_cu_ffea0f7e_29354cute1_E,(_ZN39_INTERNAL_9745e717_4_k_cu_ffea0f7e_29354cuda3std3__45__cpo6cbeginE - _ZN39_INTERNAL_9745e717_4_k_cu_ffea0f7e_29354cute1_E)
_ZN39_INTERNAL_9745e717_4_k_cu_ffea0f7e_29354cute1_E:
	.zero		1
	.type		_ZN39_INTERNAL_9745e717_4_k_cu_ffea0f7e_29354cuda3std3__45__cpo6cbeginE,@object
	.size		_ZN39_INTERNAL_9745e717_4_k_cu_ffea0f7e_29354cuda3std3__45__cpo6cbeginE,(_ZN39_INTERNAL_9745e717_4_k_cu_ffea0f7e_29354cuda3std3__48in_placeE - _ZN39_INTERNAL_9745e717_4_k_cu_ffea0f7e_29354cuda3std3__45__cpo6cbeginE)
_ZN39_INTERNAL_9745e717_4_k_cu_ffea0f7e_29354cuda3std3__45__cpo6cbeginE:
	.zero		1
	.type		_ZN39_INTERNAL_9745e717_4_k_cu_ffea0f7e_29354cuda3std3__48in_placeE,@object
	.size		_ZN39_INTERNAL_9745e717_4_k_cu_ffea0f7e_29354cuda3std3__48in_placeE,(_ZN39_INTERNAL_9745e717_4_k_cu_ffea0f7e_29354cuda3std6ranges3__45__cpo9iter_moveE - _ZN39_INTERNAL_9745e717_4_k_cu_ffea0f7e_29354cuda3std3__48in_placeE)
_ZN39_INTERNAL_9745e717_4_k_cu_ffea0f7e_29354cuda3std3__48in_placeE:
	.zero		1
	.type		_ZN39_INTERNAL_9745e717_4_k_cu_ffea0f7e_29354cuda3std6ranges3__45__cpo9iter_moveE,@object
	.size		_ZN39_INTERNAL_9745e717_4_k_cu_ffea0f7e_29354cuda3std6ranges3__45__cpo9iter_moveE,(_ZN39_INTERNAL_9745e717_4_k_cu_ffea0f7e_29354cuda3std3__45__cpo5beginE - _ZN39_INTERNAL_9745e717_4_k_cu_ffea0f7e_29354cuda3std6ranges3__45__cpo9iter_moveE)
_ZN39_INTERNAL_9745e717_4_k_cu_ffea0f7e_29354cuda3std6ranges3__45__cpo9iter_moveE:
	.zero		1
	.type		_ZN39_INTERNAL_9745e717_4_k_cu_ffea0f7e_29354cuda3std3__45__cpo5beginE,@object
	.size		_ZN39_INTERNAL_9745e717_4_k_cu_ffea0f7e_29354cuda3std3__45__cpo5beginE,(_ZN39_INTERNAL_9745e717_4_k_cu_ffea0f7e_29354cuda3std3__441_GLOBAL__N__9745e717_4_k_cu_ffea0f7e_29356ignoreE - _ZN39_INTERNAL_9745e717_4_k_cu_ffea0f7e_29354cuda3std3__45__cpo5beginE)
_ZN39_INTERNAL_9745e717_4_k_cu_ffea0f7e_29354cuda3std3__45__cpo5beginE:
	.zero		1
	.type		_ZN39_INTERNAL_9745e717_4_k_cu_ffea0f7e_29354cuda3std3__441_GLOBAL__N__9745e717_4_k_cu_ffea0f7e_29356ignoreE,@object
	.size		_ZN39_INTERNAL_9745e717_4_k_cu_ffea0f7e_29354cuda3std3__441_GLOBAL__N__9745e717_4_k_cu_ffea0f7e_29356ignoreE,(_ZN39_INTERNAL_9745e717_4_k_cu_ffea0f7e_29354cute7productE - _ZN39_INTERNAL_9745e717_4_k_cu_ffea0f7e_29354cuda3std3__441_GLOBAL__N__9745e717_4_k_cu_ffea0f7e_29356ignoreE)
_ZN39_INTERNAL_9745e717_4_k_cu_ffea0f7e_29354cuda3std3__441_GLOBAL__N__9745e717_4_k_cu_ffea0f7e_29356ignoreE:
	.zero		1
	.type		_ZN39_INTERNAL_9745e717_4_k_cu_ffea0f7e_29354cute7productE,@object
	.size		_ZN39_INTERNAL_9745e717_4_k_cu_ffea0f7e_29354cute7productE,(_ZN39_INTERNAL_9745e717_4_k_cu_ffea0f7e_29354cuda3std3__45__cpo3endE - _ZN39_INTERNAL_9745e717_4_k_cu_ffea0f7e_29354cute7productE)
_ZN39_INTERNAL_9745e717_4_k_cu_ffea0f7e_29354cute7productE:
	.zero		1
	.type		_ZN39_INTERNAL_9745e717_4_k_cu_ffea0f7e_29354cuda3std3__45__cpo3endE,@object
	.size		_ZN39_INTERNAL_9745e717_4_k_cu_ffea0f7e_29354cuda3std3__45__cpo3endE,(_ZN39_INTERNAL_9745e717_4_k_cu_ffea0f7e_29354cuda3std3__419piecewise_constructE - _ZN39_INTERNAL_9745e717_4_k_cu_ffea0f7e_29354cuda3std3__45__cpo3endE)
_ZN39_INTERNAL_9745e717_4_k_cu_ffea0f7e_29354cuda3std3__45__cpo3endE:
	.zero		1
	.type		_ZN39_INTERNAL_9745e717_4_k_cu_ffea0f7e_29354cuda3std3__419piecewise_constructE,@object
	.size		_ZN39_INTERNAL_9745e717_4_k_cu_ffea0f7e_29354cuda3std3__419piecewise_constructE,(_ZN39_INTERNAL_9745e717_4_k_cu_ffea0f7e_29354cuda3std3__45__cpo4cendE - _ZN39_INTERNAL_9745e717_4_k_cu_ffea0f7e_29354cuda3std3__419piecewise_constructE)
_ZN39_INTERNAL_9745e717_4_k_cu_ffea0f7e_29354cuda3std3__419piecewise_constructE:
	.zero		1
	.type		_ZN39_INTERNAL_9745e717_4_k_cu_ffea0f7e_29354cuda3std3__45__cpo4cendE,@object
	.size		_ZN39_INTERNAL_9745e717_4_k_cu_ffea0f7e_29354cuda3std3__45__cpo4cendE,(_ZN39_INTERNAL_9745e717_4_k_cu_ffea0f7e_29354cuda3std6ranges3__45__cpo4swapE - _ZN39_INTERNAL_9745e717_4_k_cu_ffea0f7e_29354cuda3std3__45__cpo4cendE)
_ZN39_INTERNAL_9745e717_4_k_cu_ffea0f7e_29354cuda3std3__45__cpo4cendE:
	.zero		1
	.type		_ZN39_INTERNAL_9745e717_4_k_cu_ffea0f7e_29354cuda3std6ranges3__45__cpo4swapE,@object
	.size		_ZN39_INTERNAL_9745e717_4_k_cu_ffea0f7e_29354cuda3std6ranges3__45__cpo4swapE,(.L_8 - _ZN39_INTERNAL_9745e717_4_k_cu_ffea0f7e_29354cuda3std6ranges3__45__cpo4swapE)
_ZN39_INTERNAL_9745e717_4_k_cu_ffea0f7e_29354cuda3std6ranges3__45__cpo4swapE:
	.zero		1
.L_8:


//--------------------- .nv.constant0._ZN7cutlass13device_kernelINS_4gemm6kernel13GemmUniversalIN4cute5tupleIJiiiiEEENS1_10collective13CollectiveMmaINS1_34MainloopSm90TmaGmmaWarpSpecializedILi14ENS5_IJNS4_1CILi1EEESB_SB_EEENS1_35KernelTmaWarpSpecializedCooperativeEEENS5_IJNSA_ILi128EEESF_NSA_ILi32EEEEEENS_6half_tENS5_IJSB_llEEESI_NS5_IJlSB_lEEENS4_8TiledMMAINS4_8MMA_AtomIJNS4_4SM904GMMA26MMA_64x128x16_F32F16F16_SSILNSO_5MajorE1ELSQ_0ELNSO_7ScaleInE1ELSR_1EEEEEENS4_6LayoutINS5_IJNSA_ILi2EEESB_SB_EEENS5_IJSB_NSA_ILi0EEESX_EEEEENS5_IJNS4_10UnderscoreES10_S10_EEEEENS4_13SM90_TMA_LOADENS4_14ComposedLayoutINS4_7SwizzleILi3ELi4ELi3EEENS4_18smem_ptr_flag_bitsILi16EEENSU_INS5_IJNSA_ILi64EEENSA_ILi8EEEEEENS5_IJSB_S19_EEEEEEEvNS4_8identityES13_NS14_INS15_ILi2ELi4ELi3EEES18_NSU_INS5_IJS1A_SG_EEENS5_IJSG_SB_EEEEEEEvS1F_EENS_8epilogue10collective6detail29Sm90TmaWarpSpecializedAdapterINS1N_15DefaultEpilogueISI_SK_SK_NS1M_6thread17LinearCombinationISI_Li1EffLNS1R_9ScaleType4KindE0ELNS_15FloatRoundStyleE2ESI_EENS1_15EpilogueDefaultEEEEEvvEEEEvNT_6ParamsE --------------------------
	.section	.nv.constant0._ZN7cutlass13device_kernelINS_4gemm6kernel13GemmUniversalIN4cute5tupleIJiiiiEEENS1_10collective13CollectiveMmaINS1_34MainloopSm90TmaGmmaWarpSpecializedILi14ENS5_IJNS4_1CILi1EEESB_SB_EEENS1_35KernelTmaWarpSpecializedCooperativeEEENS5_IJNSA_ILi128EEESF_NSA_ILi32EEEEEENS_6half_tENS5_IJSB_llEEESI_NS5_IJlSB_lEEENS4_8TiledMMAINS4_8MMA_AtomIJNS4_4SM904GMMA26MMA_64x128x16_F32F16F16_SSILNSO_5MajorE1ELSQ_0ELNSO_7ScaleInE1ELSR_1EEEEEENS4_6LayoutINS5_IJNSA_ILi2EEESB_SB_EEENS5_IJSB_NSA_ILi0EEESX_EEEEENS5_IJNS4_10UnderscoreES10_S10_EEEEENS4_13SM90_TMA_LOADENS4_14ComposedLayoutINS4_7SwizzleILi3ELi4ELi3EEENS4_18smem_ptr_flag_bitsILi16EEENSU_INS5_IJNSA_ILi64EEENSA_ILi8EEEEEENS5_IJSB_S19_EEEEEEEvNS4_8identityES13_NS14_INS15_ILi2ELi4ELi3EEES18_NSU_INS5_IJS1A_SG_EEENS5_IJSG_SB_EEEEEEEvS1F_EENS_8epilogue10collective6detail29Sm90TmaWarpSpecializedAdapterINS1N_15DefaultEpilogueISI_SK_SK_NS1M_6thread17LinearCombinationISI_Li1EffLNS1R_9ScaleType4KindE0ELNS_15FloatRoundStyleE2ESI_EENS1_15EpilogueDefaultEEEEEvvEEEEvNT_6ParamsE,"a",@progbits
	.sectionflags	@""
	.align	4
.nv.constant0._ZN7cutlass13device_kernelINS_4gemm6kernel13GemmUniversalIN4cute5tupleIJiiiiEEENS1_10collective13CollectiveMmaINS1_34MainloopSm90TmaGmmaWarpSpecializedILi14ENS5_IJNS4_1CILi1EEESB_SB_EEENS1_35KernelTmaWarpSpecializedCooperativeEEENS5_IJNSA_ILi128EEESF_NSA_ILi32EEEEEENS_6half_tENS5_IJSB_llEEESI_NS5_IJlSB_lEEENS4_8TiledMMAINS4_8MMA_AtomIJNS4_4SM904GMMA26MMA_64x128x16_F32F16F16_SSILNSO_5MajorE1ELSQ_0ELNSO_7ScaleInE1ELSR_1EEEEEENS4_6LayoutINS5_IJNSA_ILi2EEESB_SB_EEENS5_IJSB_NSA_ILi0EEESX_EEEEENS5_IJNS4_10UnderscoreES10_S10_EEEEENS4_13SM90_TMA_LOADENS4_14ComposedLayoutINS4_7SwizzleILi3ELi4ELi3EEENS4_18smem_ptr_flag_bitsILi16EEENSU_INS5_IJNSA_ILi64EEENSA_ILi8EEEEEENS5_IJSB_S19_EEEEEEEvNS4_8identityES13_NS14_INS15_ILi2ELi4ELi3EEES18_NSU_INS5_IJS1A_SG_EEENS5_IJSG_SB_EEEEEEEvS1F_EENS_8epilogue10collective6detail29Sm90TmaWarpSpecializedAdapterINS1N_15DefaultEpilogueISI_SK_SK_NS1M_6thread17LinearCombinationISI_Li1EffLNS1R_9ScaleType4KindE0ELNS_15FloatRoundStyleE2ESI_EENS1_15EpilogueDefaultEEEEEvvEEEEvNT_6ParamsE:
	.zero		1664


//--------------------- SYMBOLS --------------------------

	.type		.nv.reservedSmem.offset0,@object
	.size		.nv.reservedSmem.offset0,0x4
	.type		__assertfail,@function
